//
// Generated by NVIDIA NVVM Compiler
//
// Compiler Build ID: CL-36424714
// Cuda compilation tools, release 13.0, V13.0.88
// Based on NVVM 20.0.0
//

.version 9.0
.target sm_100
.address_size 64

	// .globl	_Z7forwardiiiPfS_S_S_
.global .align 4 .b8 precalc_xorwow_matrix[102400];
.global .align 4 .b8 precalc_xorwow_offset_matrix[102400];
.global .align 4 .b8 mrg32k3aM1[2304];
.global .align 4 .b8 mrg32k3aM2[2304];
.global .align 4 .b8 mrg32k3aM1SubSeq[2016];
.global .align 4 .b8 mrg32k3aM2SubSeq[2016];
.global .align 4 .b8 mrg32k3aM1Seq[2304];
.global .align 4 .b8 mrg32k3aM2Seq[2304];
.const .align 8 .b8 __cr_lgamma_table[72];

.visible .entry _Z7forwardiiiPfS_S_S_(
	.param .u32 _Z7forwardiiiPfS_S_S__param_0,
	.param .u32 _Z7forwardiiiPfS_S_S__param_1,
	.param .u32 _Z7forwardiiiPfS_S_S__param_2,
	.param .u64 .ptr .align 1 _Z7forwardiiiPfS_S_S__param_3,
	.param .u64 .ptr .align 1 _Z7forwardiiiPfS_S_S__param_4,
	.param .u64 .ptr .align 1 _Z7forwardiiiPfS_S_S__param_5,
	.param .u64 .ptr .align 1 _Z7forwardiiiPfS_S_S__param_6
)
{
	.reg .pred 	%p<13>;
	.reg .b32 	%r<41>;
	.reg .b32 	%f<55>;
	.reg .b64 	%rd<57>;

	ld.param.u32 	%r20, [_Z7forwardiiiPfS_S_S__param_0];
	ld.param.u32 	%r18, [_Z7forwardiiiPfS_S_S__param_1];
	ld.param.u32 	%r19, [_Z7forwardiiiPfS_S_S__param_2];
	ld.param.u64 	%rd9, [_Z7forwardiiiPfS_S_S__param_3];
	ld.param.u64 	%rd10, [_Z7forwardiiiPfS_S_S__param_4];
	ld.param.u64 	%rd7, [_Z7forwardiiiPfS_S_S__param_5];
	ld.param.u64 	%rd8, [_Z7forwardiiiPfS_S_S__param_6];
	cvta.to.global.u64 	%rd1, %rd10;
	cvta.to.global.u64 	%rd2, %rd9;
	mov.u32 	%r21, %ctaid.x;
	mov.u32 	%r22, %ntid.x;
	mov.u32 	%r23, %tid.x;
	mad.lo.s32 	%r1, %r21, %r22, %r23;
	mov.u32 	%r24, %ctaid.y;
	mov.u32 	%r25, %ntid.y;
	mov.u32 	%r26, %tid.y;
	mad.lo.s32 	%r2, %r24, %r25, %r26;
	setp.ge.s32 	%p1, %r2, %r20;
	setp.ge.s32 	%p2, %r1, %r19;
	or.pred  	%p3, %p1, %p2;
	@%p3 bra 	$L__BB0_13;
	cvta.to.global.u64 	%rd11, %rd8;
	cvta.to.global.u64 	%rd12, %rd7;
	mul.wide.s32 	%rd13, %r1, 4;
	add.s64 	%rd14, %rd12, %rd13;
	ld.global.f32 	%f52, [%rd14];
	mad.lo.s32 	%r27, %r19, %r2, %r1;
	mul.wide.s32 	%rd15, %r27, 4;
	add.s64 	%rd3, %rd11, %rd15;
	st.global.f32 	[%rd3], %f52;
	setp.lt.s32 	%p4, %r18, 1;
	@%p4 bra 	$L__BB0_13;
	mul.lo.s32 	%r3, %r18, %r2;
	and.b32  	%r4, %r18, 7;
	setp.lt.u32 	%p5, %r18, 8;
	mov.b32 	%r39, 0;
	@%p5 bra 	$L__BB0_5;
	and.b32  	%r39, %r18, 2147483640;
	neg.s32 	%r37, %r39;
	shl.b32 	%r7, %r19, 3;
	mul.wide.u32 	%rd16, %r3, 4;
	add.s64 	%rd17, %rd16, %rd2;
	add.s64 	%rd56, %rd17, 16;
	mul.wide.s32 	%rd20, %r19, 4;
	mov.u32 	%r36, %r1;
$L__BB0_4:
	.pragma "nounroll";
	ld.global.f32 	%f9, [%rd56+-16];
	mul.wide.s32 	%rd18, %r36, 4;
	add.s64 	%rd19, %rd1, %rd18;
	ld.global.f32 	%f10, [%rd19];
	fma.rn.f32 	%f11, %f9, %f10, %f52;
	st.global.f32 	[%rd3], %f11;
	ld.global.f32 	%f12, [%rd56+-12];
	add.s64 	%rd21, %rd19, %rd20;
	ld.global.f32 	%f13, [%rd21];
	fma.rn.f32 	%f14, %f12, %f13, %f11;
	st.global.f32 	[%rd3], %f14;
	ld.global.f32 	%f15, [%rd56+-8];
	add.s64 	%rd22, %rd21, %rd20;
	ld.global.f32 	%f16, [%rd22];
	fma.rn.f32 	%f17, %f15, %f16, %f14;
	st.global.f32 	[%rd3], %f17;
	ld.global.f32 	%f18, [%rd56+-4];
	add.s64 	%rd23, %rd22, %rd20;
	ld.global.f32 	%f19, [%rd23];
	fma.rn.f32 	%f20, %f18, %f19, %f17;
	st.global.f32 	[%rd3], %f20;
	ld.global.f32 	%f21, [%rd56];
	add.s64 	%rd24, %rd23, %rd20;
	ld.global.f32 	%f22, [%rd24];
	fma.rn.f32 	%f23, %f21, %f22, %f20;
	st.global.f32 	[%rd3], %f23;
	ld.global.f32 	%f24, [%rd56+4];
	add.s64 	%rd25, %rd24, %rd20;
	ld.global.f32 	%f25, [%rd25];
	fma.rn.f32 	%f26, %f24, %f25, %f23;
	st.global.f32 	[%rd3], %f26;
	ld.global.f32 	%f27, [%rd56+8];
	add.s64 	%rd26, %rd25, %rd20;
	ld.global.f32 	%f28, [%rd26];
	fma.rn.f32 	%f29, %f27, %f28, %f26;
	st.global.f32 	[%rd3], %f29;
	ld.global.f32 	%f30, [%rd56+12];
	add.s64 	%rd27, %rd26, %rd20;
	ld.global.f32 	%f31, [%rd27];
	fma.rn.f32 	%f52, %f30, %f31, %f29;
	st.global.f32 	[%rd3], %f52;
	add.s32 	%r37, %r37, 8;
	add.s32 	%r36, %r36, %r7;
	add.s64 	%rd56, %rd56, 32;
	setp.ne.s32 	%p6, %r37, 0;
	@%p6 bra 	$L__BB0_4;
$L__BB0_5:
	setp.eq.s32 	%p7, %r4, 0;
	@%p7 bra 	$L__BB0_13;
	and.b32  	%r13, %r18, 3;
	setp.lt.u32 	%p8, %r4, 4;
	@%p8 bra 	$L__BB0_8;
	add.s32 	%r29, %r39, %r3;
	mul.wide.u32 	%rd28, %r29, 4;
	add.s64 	%rd29, %rd2, %rd28;
	ld.global.f32 	%f32, [%rd29];
	mad.lo.s32 	%r30, %r39, %r19, %r1;
	mul.wide.s32 	%rd30, %r30, 4;
	add.s64 	%rd31, %rd1, %rd30;
	ld.global.f32 	%f33, [%rd31];
	fma.rn.f32 	%f34, %f32, %f33, %f52;
	st.global.f32 	[%rd3], %f34;
	cvt.u64.u32 	%rd32, %r3;
	cvt.u64.u32 	%rd33, %r39;
	add.s64 	%rd34, %rd33, %rd32;
	shl.b64 	%rd35, %rd34, 2;
	add.s64 	%rd36, %rd2, %rd35;
	ld.global.f32 	%f35, [%rd36+4];
	mul.wide.s32 	%rd37, %r19, 4;
	add.s64 	%rd38, %rd31, %rd37;
	ld.global.f32 	%f36, [%rd38];
	fma.rn.f32 	%f37, %f35, %f36, %f34;
	st.global.f32 	[%rd3], %f37;
	ld.global.f32 	%f38, [%rd36+8];
	add.s64 	%rd39, %rd38, %rd37;
	ld.global.f32 	%f39, [%rd39];
	fma.rn.f32 	%f40, %f38, %f39, %f37;
	st.global.f32 	[%rd3], %f40;
	ld.global.f32 	%f41, [%rd36+12];
	add.s64 	%rd40, %rd39, %rd37;
	ld.global.f32 	%f42, [%rd40];
	fma.rn.f32 	%f52, %f41, %f42, %f40;
	st.global.f32 	[%rd3], %f52;
	add.s32 	%r39, %r39, 4;
$L__BB0_8:
	setp.eq.s32 	%p9, %r13, 0;
	@%p9 bra 	$L__BB0_13;
	setp.eq.s32 	%p10, %r13, 1;
	@%p10 bra 	$L__BB0_11;
	add.s32 	%r31, %r39, %r3;
	mul.wide.u32 	%rd41, %r31, 4;
	add.s64 	%rd42, %rd2, %rd41;
	ld.global.f32 	%f43, [%rd42];
	mad.lo.s32 	%r32, %r39, %r19, %r1;
	mul.wide.s32 	%rd43, %r32, 4;
	add.s64 	%rd44, %rd1, %rd43;
	ld.global.f32 	%f44, [%rd44];
	fma.rn.f32 	%f45, %f43, %f44, %f52;
	st.global.f32 	[%rd3], %f45;
	cvt.u64.u32 	%rd45, %r3;
	cvt.u64.u32 	%rd46, %r39;
	add.s64 	%rd47, %rd46, %rd45;
	shl.b64 	%rd48, %rd47, 2;
	add.s64 	%rd49, %rd2, %rd48;
	ld.global.f32 	%f46, [%rd49+4];
	mul.wide.s32 	%rd50, %r19, 4;
	add.s64 	%rd51, %rd44, %rd50;
	ld.global.f32 	%f47, [%rd51];
	fma.rn.f32 	%f52, %f46, %f47, %f45;
	st.global.f32 	[%rd3], %f52;
	add.s32 	%r39, %r39, 2;
$L__BB0_11:
	and.b32  	%r33, %r18, 1;
	setp.eq.b32 	%p11, %r33, 1;
	not.pred 	%p12, %p11;
	@%p12 bra 	$L__BB0_13;
	add.s32 	%r34, %r39, %r3;
	mul.wide.u32 	%rd52, %r34, 4;
	add.s64 	%rd53, %rd2, %rd52;
	ld.global.f32 	%f48, [%rd53];
	mad.lo.s32 	%r35, %r39, %r19, %r1;
	mul.wide.s32 	%rd54, %r35, 4;
	add.s64 	%rd55, %rd1, %rd54;
	ld.global.f32 	%f49, [%rd55];
	fma.rn.f32 	%f50, %f48, %f49, %f52;
	st.global.f32 	[%rd3], %f50;
$L__BB0_13:
	ret;

}
	// .globl	_Z8backwardiiiPfS_S_S_
.visible .entry _Z8backwardiiiPfS_S_S_(
	.param .u32 _Z8backwardiiiPfS_S_S__param_0,
	.param .u32 _Z8backwardiiiPfS_S_S__param_1,
	.param .u32 _Z8backwardiiiPfS_S_S__param_2,
	.param .u64 .ptr .align 1 _Z8backwardiiiPfS_S_S__param_3,
	.param .u64 .ptr .align 1 _Z8backwardiiiPfS_S_S__param_4,
	.param .u64 .ptr .align 1 _Z8backwardiiiPfS_S_S__param_5,
	.param .u64 .ptr .align 1 _Z8backwardiiiPfS_S_S__param_6
)
{
	.reg .pred 	%p<13>;
	.reg .b32 	%r<41>;
	.reg .b32 	%f<68>;
	.reg .b64 	%rd<53>;

	ld.param.u32 	%r20, [_Z8backwardiiiPfS_S_S__param_0];
	ld.param.u32 	%r18, [_Z8backwardiiiPfS_S_S__param_1];
	ld.param.u32 	%r19, [_Z8backwardiiiPfS_S_S__param_2];
	ld.param.u64 	%rd7, [_Z8backwardiiiPfS_S_S__param_3];
	ld.param.u64 	%rd8, [_Z8backwardiiiPfS_S_S__param_5];
	ld.param.u64 	%rd6, [_Z8backwardiiiPfS_S_S__param_6];
	cvta.to.global.u64 	%rd1, %rd8;
	cvta.to.global.u64 	%rd2, %rd7;
	mov.u32 	%r21, %ctaid.x;
	mov.u32 	%r22, %ntid.x;
	mov.u32 	%r23, %tid.x;
	mad.lo.s32 	%r1, %r21, %r22, %r23;
	mov.u32 	%r24, %ctaid.y;
	mov.u32 	%r25, %ntid.y;
	mov.u32 	%r26, %tid.y;
	mad.lo.s32 	%r2, %r24, %r25, %r26;
	setp.ge.s32 	%p1, %r2, %r20;
	setp.ge.s32 	%p2, %r1, %r19;
	or.pred  	%p3, %p1, %p2;
	@%p3 bra 	$L__BB1_14;
	setp.lt.s32 	%p4, %r18, 1;
	mov.f32 	%f67, 0f00000000;
	@%p4 bra 	$L__BB1_13;
	mul.lo.s32 	%r3, %r18, %r2;
	and.b32  	%r4, %r18, 7;
	setp.lt.u32 	%p5, %r18, 8;
	mov.f32 	%f67, 0f00000000;
	mov.b32 	%r39, 0;
	@%p5 bra 	$L__BB1_5;
	and.b32  	%r39, %r18, 2147483640;
	neg.s32 	%r37, %r39;
	shl.b32 	%r7, %r19, 3;
	mul.wide.u32 	%rd9, %r3, 4;
	add.s64 	%rd10, %rd9, %rd1;
	add.s64 	%rd52, %rd10, 16;
	mov.f32 	%f67, 0f00000000;
	mul.wide.s32 	%rd13, %r19, 4;
	mov.u32 	%r36, %r1;
$L__BB1_4:
	.pragma "nounroll";
	mul.wide.s32 	%rd11, %r36, 4;
	add.s64 	%rd12, %rd2, %rd11;
	ld.global.f32 	%f17, [%rd12];
	ld.global.f32 	%f18, [%rd52+-16];
	fma.rn.f32 	%f19, %f17, %f18, %f67;
	add.s64 	%rd14, %rd12, %rd13;
	ld.global.f32 	%f20, [%rd14];
	ld.global.f32 	%f21, [%rd52+-12];
	fma.rn.f32 	%f22, %f20, %f21, %f19;
	add.s64 	%rd15, %rd14, %rd13;
	ld.global.f32 	%f23, [%rd15];
	ld.global.f32 	%f24, [%rd52+-8];
	fma.rn.f32 	%f25, %f23, %f24, %f22;
	add.s64 	%rd16, %rd15, %rd13;
	ld.global.f32 	%f26, [%rd16];
	ld.global.f32 	%f27, [%rd52+-4];
	fma.rn.f32 	%f28, %f26, %f27, %f25;
	add.s64 	%rd17, %rd16, %rd13;
	ld.global.f32 	%f29, [%rd17];
	ld.global.f32 	%f30, [%rd52];
	fma.rn.f32 	%f31, %f29, %f30, %f28;
	add.s64 	%rd18, %rd17, %rd13;
	ld.global.f32 	%f32, [%rd18];
	ld.global.f32 	%f33, [%rd52+4];
	fma.rn.f32 	%f34, %f32, %f33, %f31;
	add.s64 	%rd19, %rd18, %rd13;
	ld.global.f32 	%f35, [%rd19];
	ld.global.f32 	%f36, [%rd52+8];
	fma.rn.f32 	%f37, %f35, %f36, %f34;
	add.s64 	%rd20, %rd19, %rd13;
	ld.global.f32 	%f38, [%rd20];
	ld.global.f32 	%f39, [%rd52+12];
	fma.rn.f32 	%f67, %f38, %f39, %f37;
	add.s32 	%r37, %r37, 8;
	add.s32 	%r36, %r36, %r7;
	add.s64 	%rd52, %rd52, 32;
	setp.ne.s32 	%p6, %r37, 0;
	@%p6 bra 	$L__BB1_4;
$L__BB1_5:
	setp.eq.s32 	%p7, %r4, 0;
	@%p7 bra 	$L__BB1_13;
	and.b32  	%r13, %r18, 3;
	setp.lt.u32 	%p8, %r4, 4;
	@%p8 bra 	$L__BB1_8;
	mad.lo.s32 	%r28, %r39, %r19, %r1;
	mul.wide.s32 	%rd21, %r28, 4;
	add.s64 	%rd22, %rd2, %rd21;
	ld.global.f32 	%f41, [%rd22];
	add.s32 	%r29, %r39, %r3;
	mul.wide.u32 	%rd23, %r29, 4;
	add.s64 	%rd24, %rd1, %rd23;
	ld.global.f32 	%f42, [%rd24];
	fma.rn.f32 	%f43, %f41, %f42, %f67;
	mul.wide.s32 	%rd25, %r19, 4;
	add.s64 	%rd26, %rd22, %rd25;
	ld.global.f32 	%f44, [%rd26];
	cvt.u64.u32 	%rd27, %r3;
	cvt.u64.u32 	%rd28, %r39;
	add.s64 	%rd29, %rd28, %rd27;
	shl.b64 	%rd30, %rd29, 2;
	add.s64 	%rd31, %rd1, %rd30;
	ld.global.f32 	%f45, [%rd31+4];
	fma.rn.f32 	%f46, %f44, %f45, %f43;
	add.s64 	%rd32, %rd26, %rd25;
	ld.global.f32 	%f47, [%rd32];
	ld.global.f32 	%f48, [%rd31+8];
	fma.rn.f32 	%f49, %f47, %f48, %f46;
	add.s64 	%rd33, %rd32, %rd25;
	ld.global.f32 	%f50, [%rd33];
	ld.global.f32 	%f51, [%rd31+12];
	fma.rn.f32 	%f67, %f50, %f51, %f49;
	add.s32 	%r39, %r39, 4;
$L__BB1_8:
	setp.eq.s32 	%p9, %r13, 0;
	@%p9 bra 	$L__BB1_13;
	setp.eq.s32 	%p10, %r13, 1;
	@%p10 bra 	$L__BB1_11;
	mad.lo.s32 	%r30, %r39, %r19, %r1;
	mul.wide.s32 	%rd34, %r30, 4;
	add.s64 	%rd35, %rd2, %rd34;
	ld.global.f32 	%f53, [%rd35];
	add.s32 	%r31, %r39, %r3;
	mul.wide.u32 	%rd36, %r31, 4;
	add.s64 	%rd37, %rd1, %rd36;
	ld.global.f32 	%f54, [%rd37];
	fma.rn.f32 	%f55, %f53, %f54, %f67;
	mul.wide.s32 	%rd38, %r19, 4;
	add.s64 	%rd39, %rd35, %rd38;
	ld.global.f32 	%f56, [%rd39];
	cvt.u64.u32 	%rd40, %r3;
	cvt.u64.u32 	%rd41, %r39;
	add.s64 	%rd42, %rd41, %rd40;
	shl.b64 	%rd43, %rd42, 2;
	add.s64 	%rd44, %rd1, %rd43;
	ld.global.f32 	%f57, [%rd44+4];
	fma.rn.f32 	%f67, %f56, %f57, %f55;
	add.s32 	%r39, %r39, 2;
$L__BB1_11:
	and.b32  	%r32, %r18, 1;
	setp.eq.b32 	%p11, %r32, 1;
	not.pred 	%p12, %p11;
	@%p12 bra 	$L__BB1_13;
	mad.lo.s32 	%r33, %r39, %r19, %r1;
	mul.wide.s32 	%rd45, %r33, 4;
	add.s64 	%rd46, %rd2, %rd45;
	ld.global.f32 	%f58, [%rd46];
	add.s32 	%r34, %r39, %r3;
	mul.wide.u32 	%rd47, %r34, 4;
	add.s64 	%rd48, %rd1, %rd47;
	ld.global.f32 	%f59, [%rd48];
	fma.rn.f32 	%f67, %f58, %f59, %f67;
$L__BB1_13:
	mad.lo.s32 	%r35, %r19, %r2, %r1;
	cvta.to.global.u64 	%rd49, %rd6;
	mul.wide.s32 	%rd50, %r35, 4;
	add.s64 	%rd51, %rd49, %rd50;
	st.global.f32 	[%rd51], %f67;
$L__BB1_14:
	ret;

}
	// .globl	_Z4reluiiPfS_
.visible .entry _Z4reluiiPfS_(
	.param .u32 _Z4reluiiPfS__param_0,
	.param .u32 _Z4reluiiPfS__param_1,
	.param .u64 .ptr .align 1 _Z4reluiiPfS__param_2,
	.param .u64 .ptr .align 1 _Z4reluiiPfS__param_3
)
{
	.reg .pred 	%p<4>;
	.reg .b32 	%r<12>;
	.reg .b32 	%f<3>;
	.reg .b64 	%rd<5>;

	ld.param.u32 	%r4, [_Z4reluiiPfS__param_0];
	ld.param.u32 	%r3, [_Z4reluiiPfS__param_1];
	ld.param.u64 	%rd1, [_Z4reluiiPfS__param_3];
	mov.u32 	%r5, %ctaid.x;
	mov.u32 	%r6, %ntid.x;
	mov.u32 	%r7, %tid.x;
	mad.lo.s32 	%r1, %r5, %r6, %r7;
	mov.u32 	%r8, %ctaid.y;
	mov.u32 	%r9, %ntid.y;
	mov.u32 	%r10, %tid.y;
	mad.lo.s32 	%r2, %r8, %r9, %r10;
	setp.ge.s32 	%p1, %r2, %r4;
	setp.ge.s32 	%p2, %r1, %r3;
	or.pred  	%p3, %p1, %p2;
	@%p3 bra 	$L__BB2_2;
	cvta.to.global.u64 	%rd2, %rd1;
	mad.lo.s32 	%r11, %r3, %r2, %r1;
	mul.wide.s32 	%rd3, %r11, 4;
	add.s64 	%rd4, %rd2, %rd3;
	ld.global.f32 	%f1, [%rd4];
	max.f32 	%f2, %f1, 0f00000000;
	st.global.f32 	[%rd4], %f2;
$L__BB2_2:
	ret;

}
	// .globl	_Z13relu_backwardiiPfS_S_
.visible .entry _Z13relu_backwardiiPfS_S_(
	.param .u32 _Z13relu_backwardiiPfS_S__param_0,
	.param .u32 _Z13relu_backwardiiPfS_S__param_1,
	.param .u64 .ptr .align 1 _Z13relu_backwardiiPfS_S__param_2,
	.param .u64 .ptr .align 1 _Z13relu_backwardiiPfS_S__param_3,
	.param .u64 .ptr .align 1 _Z13relu_backwardiiPfS_S__param_4
)
{
	.reg .pred 	%p<5>;
	.reg .b32 	%r<12>;
	.reg .b32 	%f<6>;
	.reg .b64 	%rd<13>;

	ld.param.u32 	%r5, [_Z13relu_backwardiiPfS_S__param_0];
	ld.param.u32 	%r4, [_Z13relu_backwardiiPfS_S__param_1];
	ld.param.u64 	%rd1, [_Z13relu_backwardiiPfS_S__param_2];
	ld.param.u64 	%rd2, [_Z13relu_backwardiiPfS_S__param_3];
	ld.param.u64 	%rd3, [_Z13relu_backwardiiPfS_S__param_4];
	mov.u32 	%r6, %ctaid.x;
	mov.u32 	%r7, %ntid.x;
	mov.u32 	%r8, %tid.x;
	mad.lo.s32 	%r1, %r6, %r7, %r8;
	mov.u32 	%r9, %ctaid.y;
	mov.u32 	%r10, %ntid.y;
	mov.u32 	%r11, %tid.y;
	mad.lo.s32 	%r2, %r9, %r10, %r11;
	setp.ge.s32 	%p1, %r2, %r5;
	setp.ge.s32 	%p2, %r1, %r4;
	or.pred  	%p3, %p1, %p2;
	@%p3 bra 	$L__BB3_4;
	cvta.to.global.u64 	%rd4, %rd1;
	mad.lo.s32 	%r3, %r4, %r2, %r1;
	mul.wide.s32 	%rd5, %r3, 4;
	add.s64 	%rd6, %rd4, %rd5;
	ld.global.f32 	%f4, [%rd6];
	setp.leu.f32 	%p4, %f4, 0f00000000;
	mov.f32 	%f5, 0f00000000;
	@%p4 bra 	$L__BB3_3;
	cvta.to.global.u64 	%rd7, %rd2;
	add.s64 	%rd9, %rd7, %rd5;
	ld.global.f32 	%f5, [%rd9];
$L__BB3_3:
	cvta.to.global.u64 	%rd10, %rd3;
	add.s64 	%rd12, %rd10, %rd5;
	st.global.f32 	[%rd12], %f5;
$L__BB3_4:
	ret;

}
	// .globl	_Z7softmaxiiPfS_
.visible .entry _Z7softmaxiiPfS_(
	.param .u32 _Z7softmaxiiPfS__param_0,
	.param .u32 _Z7softmaxiiPfS__param_1,
	.param .u64 .ptr .align 1 _Z7softmaxiiPfS__param_2,
	.param .u64 .ptr .align 1 _Z7softmaxiiPfS__param_3
)
{
	.reg .pred 	%p<20>;
	.reg .b32 	%r<89>;
	.reg .b32 	%f<305>;
	.reg .b64 	%rd<44>;

	ld.param.u32 	%r30, [_Z7softmaxiiPfS__param_0];
	ld.param.u32 	%r31, [_Z7softmaxiiPfS__param_1];
	ld.param.u64 	%rd13, [_Z7softmaxiiPfS__param_2];
	ld.param.u64 	%rd12, [_Z7softmaxiiPfS__param_3];
	cvta.to.global.u64 	%rd1, %rd13;
	mov.u32 	%r32, %ctaid.x;
	mov.u32 	%r33, %ntid.x;
	mov.u32 	%r34, %tid.x;
	mad.lo.s32 	%r1, %r32, %r33, %r34;
	mov.u32 	%r35, %ctaid.y;
	mov.u32 	%r36, %ntid.y;
	mov.u32 	%r37, %tid.y;
	mad.lo.s32 	%r2, %r35, %r36, %r37;
	setp.ge.s32 	%p1, %r2, %r30;
	setp.ge.s32 	%p2, %r1, %r31;
	or.pred  	%p3, %p1, %p2;
	@%p3 bra 	$L__BB4_25;
	mul.lo.s32 	%r3, %r2, %r30;
	mul.wide.u32 	%rd14, %r3, 4;
	add.s64 	%rd2, %rd1, %rd14;
	ld.global.f32 	%f296, [%rd2];
	and.b32  	%r4, %r30, 15;
	setp.lt.u32 	%p4, %r30, 16;
	mov.b32 	%r82, 0;
	@%p4 bra 	$L__BB4_4;
	and.b32  	%r82, %r30, 2147483632;
	neg.s32 	%r80, %r82;
	add.s64 	%rd16, %rd14, %rd1;
	add.s64 	%rd41, %rd16, 32;
$L__BB4_3:
	.pragma "nounroll";
	ld.global.f32 	%f28, [%rd41+-32];
	max.f32 	%f29, %f296, %f28;
	ld.global.f32 	%f30, [%rd41+-28];
	max.f32 	%f31, %f29, %f30;
	ld.global.f32 	%f32, [%rd41+-24];
	max.f32 	%f33, %f31, %f32;
	ld.global.f32 	%f34, [%rd41+-20];
	max.f32 	%f35, %f33, %f34;
	ld.global.f32 	%f36, [%rd41+-16];
	max.f32 	%f37, %f35, %f36;
	ld.global.f32 	%f38, [%rd41+-12];
	max.f32 	%f39, %f37, %f38;
	ld.global.f32 	%f40, [%rd41+-8];
	max.f32 	%f41, %f39, %f40;
	ld.global.f32 	%f42, [%rd41+-4];
	max.f32 	%f43, %f41, %f42;
	ld.global.f32 	%f44, [%rd41];
	max.f32 	%f45, %f43, %f44;
	ld.global.f32 	%f46, [%rd41+4];
	max.f32 	%f47, %f45, %f46;
	ld.global.f32 	%f48, [%rd41+8];
	max.f32 	%f49, %f47, %f48;
	ld.global.f32 	%f50, [%rd41+12];
	max.f32 	%f51, %f49, %f50;
	ld.global.f32 	%f52, [%rd41+16];
	max.f32 	%f53, %f51, %f52;
	ld.global.f32 	%f54, [%rd41+20];
	max.f32 	%f55, %f53, %f54;
	ld.global.f32 	%f56, [%rd41+24];
	max.f32 	%f57, %f55, %f56;
	ld.global.f32 	%f58, [%rd41+28];
	max.f32 	%f296, %f57, %f58;
	add.s32 	%r80, %r80, 16;
	add.s64 	%rd41, %rd41, 64;
	setp.ne.s32 	%p5, %r80, 0;
	@%p5 bra 	$L__BB4_3;
$L__BB4_4:
	setp.eq.s32 	%p6, %r4, 0;
	@%p6 bra 	$L__BB4_13;
	and.b32  	%r10, %r30, 7;
	setp.lt.u32 	%p7, %r4, 8;
	@%p7 bra 	$L__BB4_7;
	add.s32 	%r39, %r82, %r3;
	mul.wide.u32 	%rd17, %r39, 4;
	add.s64 	%rd18, %rd1, %rd17;
	ld.global.f32 	%f60, [%rd18];
	max.f32 	%f61, %f296, %f60;
	mul.wide.u32 	%rd19, %r82, 4;
	add.s64 	%rd20, %rd2, %rd19;
	ld.global.f32 	%f62, [%rd20+4];
	max.f32 	%f63, %f61, %f62;
	ld.global.f32 	%f64, [%rd20+8];
	max.f32 	%f65, %f63, %f64;
	ld.global.f32 	%f66, [%rd20+12];
	max.f32 	%f67, %f65, %f66;
	ld.global.f32 	%f68, [%rd20+16];
	max.f32 	%f69, %f67, %f68;
	ld.global.f32 	%f70, [%rd20+20];
	max.f32 	%f71, %f69, %f70;
	ld.global.f32 	%f72, [%rd20+24];
	max.f32 	%f73, %f71, %f72;
	ld.global.f32 	%f74, [%rd20+28];
	max.f32 	%f296, %f73, %f74;
	add.s32 	%r82, %r82, 8;
$L__BB4_7:
	setp.eq.s32 	%p8, %r10, 0;
	@%p8 bra 	$L__BB4_13;
	and.b32  	%r13, %r30, 3;
	setp.lt.u32 	%p9, %r10, 4;
	@%p9 bra 	$L__BB4_10;
	add.s32 	%r40, %r82, %r3;
	mul.wide.u32 	%rd21, %r40, 4;
	add.s64 	%rd22, %rd1, %rd21;
	ld.global.f32 	%f76, [%rd22];
	max.f32 	%f77, %f296, %f76;
	mul.wide.u32 	%rd23, %r82, 4;
	add.s64 	%rd24, %rd2, %rd23;
	ld.global.f32 	%f78, [%rd24+4];
	max.f32 	%f79, %f77, %f78;
	ld.global.f32 	%f80, [%rd24+8];
	max.f32 	%f81, %f79, %f80;
	ld.global.f32 	%f82, [%rd24+12];
	max.f32 	%f296, %f81, %f82;
	add.s32 	%r82, %r82, 4;
$L__BB4_10:
	setp.eq.s32 	%p10, %r13, 0;
	@%p10 bra 	$L__BB4_13;
	add.s32 	%r41, %r82, %r3;
	mul.wide.u32 	%rd25, %r41, 4;
	add.s64 	%rd42, %rd1, %rd25;
	neg.s32 	%r84, %r13;
$L__BB4_12:
	.pragma "nounroll";
	ld.global.f32 	%f83, [%rd42];
	max.f32 	%f296, %f296, %f83;
	add.s64 	%rd42, %rd42, 4;
	add.s32 	%r84, %r84, 1;
	setp.ne.s32 	%p11, %r84, 0;
	@%p11 bra 	$L__BB4_12;
$L__BB4_13:
	bar.sync 	0;
	and.b32  	%r19, %r30, 7;
	setp.lt.u32 	%p12, %r30, 8;
	mov.f32 	%f304, 0f00000000;
	mov.b32 	%r87, 0;
	@%p12 bra 	$L__BB4_16;
	and.b32  	%r87, %r30, 2147483640;
	neg.s32 	%r85, %r87;
	add.s64 	%rd27, %rd14, %rd1;
	add.s64 	%rd43, %rd27, 16;
	mov.f32 	%f304, 0f00000000;
$L__BB4_15:
	.pragma "nounroll";
	ld.global.f32 	%f87, [%rd43+-16];
	sub.f32 	%f88, %f87, %f296;
	fma.rn.f32 	%f89, %f88, 0f3BBB989D, 0f3F000000;
	cvt.sat.f32.f32 	%f90, %f89;
	mov.f32 	%f91, 0f4B400001;
	mov.f32 	%f92, 0f437C0000;
	fma.rm.f32 	%f93, %f90, %f92, %f91;
	add.f32 	%f94, %f93, 0fCB40007F;
	neg.f32 	%f95, %f94;
	fma.rn.f32 	%f96, %f88, 0f3FB8AA3B, %f95;
	fma.rn.f32 	%f97, %f88, 0f32A57060, %f96;
	mov.b32 	%r43, %f93;
	shl.b32 	%r44, %r43, 23;
	mov.b32 	%f98, %r44;
	ex2.approx.ftz.f32 	%f99, %f97;
	fma.rn.f32 	%f100, %f99, %f98, %f304;
	ld.global.f32 	%f101, [%rd43+-12];
	sub.f32 	%f102, %f101, %f296;
	fma.rn.f32 	%f103, %f102, 0f3BBB989D, 0f3F000000;
	cvt.sat.f32.f32 	%f104, %f103;
	fma.rm.f32 	%f105, %f104, %f92, %f91;
	add.f32 	%f106, %f105, 0fCB40007F;
	neg.f32 	%f107, %f106;
	fma.rn.f32 	%f108, %f102, 0f3FB8AA3B, %f107;
	fma.rn.f32 	%f109, %f102, 0f32A57060, %f108;
	mov.b32 	%r45, %f105;
	shl.b32 	%r46, %r45, 23;
	mov.b32 	%f110, %r46;
	ex2.approx.ftz.f32 	%f111, %f109;
	fma.rn.f32 	%f112, %f111, %f110, %f100;
	ld.global.f32 	%f113, [%rd43+-8];
	sub.f32 	%f114, %f113, %f296;
	fma.rn.f32 	%f115, %f114, 0f3BBB989D, 0f3F000000;
	cvt.sat.f32.f32 	%f116, %f115;
	fma.rm.f32 	%f117, %f116, %f92, %f91;
	add.f32 	%f118, %f117, 0fCB40007F;
	neg.f32 	%f119, %f118;
	fma.rn.f32 	%f120, %f114, 0f3FB8AA3B, %f119;
	fma.rn.f32 	%f121, %f114, 0f32A57060, %f120;
	mov.b32 	%r47, %f117;
	shl.b32 	%r48, %r47, 23;
	mov.b32 	%f122, %r48;
	ex2.approx.ftz.f32 	%f123, %f121;
	fma.rn.f32 	%f124, %f123, %f122, %f112;
	ld.global.f32 	%f125, [%rd43+-4];
	sub.f32 	%f126, %f125, %f296;
	fma.rn.f32 	%f127, %f126, 0f3BBB989D, 0f3F000000;
	cvt.sat.f32.f32 	%f128, %f127;
	fma.rm.f32 	%f129, %f128, %f92, %f91;
	add.f32 	%f130, %f129, 0fCB40007F;
	neg.f32 	%f131, %f130;
	fma.rn.f32 	%f132, %f126, 0f3FB8AA3B, %f131;
	fma.rn.f32 	%f133, %f126, 0f32A57060, %f132;
	mov.b32 	%r49, %f129;
	shl.b32 	%r50, %r49, 23;
	mov.b32 	%f134, %r50;
	ex2.approx.ftz.f32 	%f135, %f133;
	fma.rn.f32 	%f136, %f135, %f134, %f124;
	ld.global.f32 	%f137, [%rd43];
	sub.f32 	%f138, %f137, %f296;
	fma.rn.f32 	%f139, %f138, 0f3BBB989D, 0f3F000000;
	cvt.sat.f32.f32 	%f140, %f139;
	fma.rm.f32 	%f141, %f140, %f92, %f91;
	add.f32 	%f142, %f141, 0fCB40007F;
	neg.f32 	%f143, %f142;
	fma.rn.f32 	%f144, %f138, 0f3FB8AA3B, %f143;
	fma.rn.f32 	%f145, %f138, 0f32A57060, %f144;
	mov.b32 	%r51, %f141;
	shl.b32 	%r52, %r51, 23;
	mov.b32 	%f146, %r52;
	ex2.approx.ftz.f32 	%f147, %f145;
	fma.rn.f32 	%f148, %f147, %f146, %f136;
	ld.global.f32 	%f149, [%rd43+4];
	sub.f32 	%f150, %f149, %f296;
	fma.rn.f32 	%f151, %f150, 0f3BBB989D, 0f3F000000;
	cvt.sat.f32.f32 	%f152, %f151;
	fma.rm.f32 	%f153, %f152, %f92, %f91;
	add.f32 	%f154, %f153, 0fCB40007F;
	neg.f32 	%f155, %f154;
	fma.rn.f32 	%f156, %f150, 0f3FB8AA3B, %f155;
	fma.rn.f32 	%f157, %f150, 0f32A57060, %f156;
	mov.b32 	%r53, %f153;
	shl.b32 	%r54, %r53, 23;
	mov.b32 	%f158, %r54;
	ex2.approx.ftz.f32 	%f159, %f157;
	fma.rn.f32 	%f160, %f159, %f158, %f148;
	ld.global.f32 	%f161, [%rd43+8];
	sub.f32 	%f162, %f161, %f296;
	fma.rn.f32 	%f163, %f162, 0f3BBB989D, 0f3F000000;
	cvt.sat.f32.f32 	%f164, %f163;
	fma.rm.f32 	%f165, %f164, %f92, %f91;
	add.f32 	%f166, %f165, 0fCB40007F;
	neg.f32 	%f167, %f166;
	fma.rn.f32 	%f168, %f162, 0f3FB8AA3B, %f167;
	fma.rn.f32 	%f169, %f162, 0f32A57060, %f168;
	mov.b32 	%r55, %f165;
	shl.b32 	%r56, %r55, 23;
	mov.b32 	%f170, %r56;
	ex2.approx.ftz.f32 	%f171, %f169;
	fma.rn.f32 	%f172, %f171, %f170, %f160;
	ld.global.f32 	%f173, [%rd43+12];
	sub.f32 	%f174, %f173, %f296;
	fma.rn.f32 	%f175, %f174, 0f3BBB989D, 0f3F000000;
	cvt.sat.f32.f32 	%f176, %f175;
	fma.rm.f32 	%f177, %f176, %f92, %f91;
	add.f32 	%f178, %f177, 0fCB40007F;
	neg.f32 	%f179, %f178;
	fma.rn.f32 	%f180, %f174, 0f3FB8AA3B, %f179;
	fma.rn.f32 	%f181, %f174, 0f32A57060, %f180;
	mov.b32 	%r57, %f177;
	shl.b32 	%r58, %r57, 23;
	mov.b32 	%f182, %r58;
	ex2.approx.ftz.f32 	%f183, %f181;
	fma.rn.f32 	%f304, %f183, %f182, %f172;
	add.s32 	%r85, %r85, 8;
	add.s64 	%rd43, %rd43, 32;
	setp.ne.s32 	%p13, %r85, 0;
	@%p13 bra 	$L__BB4_15;
$L__BB4_16:
	setp.eq.s32 	%p14, %r19, 0;
	@%p14 bra 	$L__BB4_24;
	and.b32  	%r25, %r30, 3;
	setp.lt.u32 	%p15, %r19, 4;
	@%p15 bra 	$L__BB4_19;
	add.s32 	%r59, %r87, %r3;
	mul.wide.u32 	%rd28, %r59, 4;
	add.s64 	%rd29, %rd1, %rd28;
	ld.global.f32 	%f185, [%rd29];
	sub.f32 	%f186, %f185, %f296;
	fma.rn.f32 	%f187, %f186, 0f3BBB989D, 0f3F000000;
	cvt.sat.f32.f32 	%f188, %f187;
	mov.f32 	%f189, 0f4B400001;
	mov.f32 	%f190, 0f437C0000;
	fma.rm.f32 	%f191, %f188, %f190, %f189;
	add.f32 	%f192, %f191, 0fCB40007F;
	neg.f32 	%f193, %f192;
	fma.rn.f32 	%f194, %f186, 0f3FB8AA3B, %f193;
	fma.rn.f32 	%f195, %f186, 0f32A57060, %f194;
	mov.b32 	%r60, %f191;
	shl.b32 	%r61, %r60, 23;
	mov.b32 	%f196, %r61;
	ex2.approx.ftz.f32 	%f197, %f195;
	fma.rn.f32 	%f198, %f197, %f196, %f304;
	mul.wide.u32 	%rd30, %r87, 4;
	add.s64 	%rd31, %rd2, %rd30;
	ld.global.f32 	%f199, [%rd31+4];
	sub.f32 	%f200, %f199, %f296;
	fma.rn.f32 	%f201, %f200, 0f3BBB989D, 0f3F000000;
	cvt.sat.f32.f32 	%f202, %f201;
	fma.rm.f32 	%f203, %f202, %f190, %f189;
	add.f32 	%f204, %f203, 0fCB40007F;
	neg.f32 	%f205, %f204;
	fma.rn.f32 	%f206, %f200, 0f3FB8AA3B, %f205;
	fma.rn.f32 	%f207, %f200, 0f32A57060, %f206;
	mov.b32 	%r62, %f203;
	shl.b32 	%r63, %r62, 23;
	mov.b32 	%f208, %r63;
	ex2.approx.ftz.f32 	%f209, %f207;
	fma.rn.f32 	%f210, %f209, %f208, %f198;
	ld.global.f32 	%f211, [%rd31+8];
	sub.f32 	%f212, %f211, %f296;
	fma.rn.f32 	%f213, %f212, 0f3BBB989D, 0f3F000000;
	cvt.sat.f32.f32 	%f214, %f213;
	fma.rm.f32 	%f215, %f214, %f190, %f189;
	add.f32 	%f216, %f215, 0fCB40007F;
	neg.f32 	%f217, %f216;
	fma.rn.f32 	%f218, %f212, 0f3FB8AA3B, %f217;
	fma.rn.f32 	%f219, %f212, 0f32A57060, %f218;
	mov.b32 	%r64, %f215;
	shl.b32 	%r65, %r64, 23;
	mov.b32 	%f220, %r65;
	ex2.approx.ftz.f32 	%f221, %f219;
	fma.rn.f32 	%f222, %f221, %f220, %f210;
	ld.global.f32 	%f223, [%rd31+12];
	sub.f32 	%f224, %f223, %f296;
	fma.rn.f32 	%f225, %f224, 0f3BBB989D, 0f3F000000;
	cvt.sat.f32.f32 	%f226, %f225;
	fma.rm.f32 	%f227, %f226, %f190, %f189;
	add.f32 	%f228, %f227, 0fCB40007F;
	neg.f32 	%f229, %f228;
	fma.rn.f32 	%f230, %f224, 0f3FB8AA3B, %f229;
	fma.rn.f32 	%f231, %f224, 0f32A57060, %f230;
	mov.b32 	%r66, %f227;
	shl.b32 	%r67, %r66, 23;
	mov.b32 	%f232, %r67;
	ex2.approx.ftz.f32 	%f233, %f231;
	fma.rn.f32 	%f304, %f233, %f232, %f222;
	add.s32 	%r87, %r87, 4;
$L__BB4_19:
	setp.eq.s32 	%p16, %r25, 0;
	@%p16 bra 	$L__BB4_24;
	setp.eq.s32 	%p17, %r25, 1;
	@%p17 bra 	$L__BB4_22;
	add.s32 	%r68, %r87, %r3;
	mul.wide.u32 	%rd32, %r68, 4;
	add.s64 	%rd33, %rd1, %rd32;
	ld.global.f32 	%f235, [%rd33];
	sub.f32 	%f236, %f235, %f296;
	fma.rn.f32 	%f237, %f236, 0f3BBB989D, 0f3F000000;
	cvt.sat.f32.f32 	%f238, %f237;
	mov.f32 	%f239, 0f4B400001;
	mov.f32 	%f240, 0f437C0000;
	fma.rm.f32 	%f241, %f238, %f240, %f239;
	add.f32 	%f242, %f241, 0fCB40007F;
	neg.f32 	%f243, %f242;
	fma.rn.f32 	%f244, %f236, 0f3FB8AA3B, %f243;
	fma.rn.f32 	%f245, %f236, 0f32A57060, %f244;
	mov.b32 	%r69, %f241;
	shl.b32 	%r70, %r69, 23;
	mov.b32 	%f246, %r70;
	ex2.approx.ftz.f32 	%f247, %f245;
	fma.rn.f32 	%f248, %f247, %f246, %f304;
	mul.wide.u32 	%rd34, %r87, 4;
	add.s64 	%rd35, %rd2, %rd34;
	ld.global.f32 	%f249, [%rd35+4];
	sub.f32 	%f250, %f249, %f296;
	fma.rn.f32 	%f251, %f250, 0f3BBB989D, 0f3F000000;
	cvt.sat.f32.f32 	%f252, %f251;
	fma.rm.f32 	%f253, %f252, %f240, %f239;
	add.f32 	%f254, %f253, 0fCB40007F;
	neg.f32 	%f255, %f254;
	fma.rn.f32 	%f256, %f250, 0f3FB8AA3B, %f255;
	fma.rn.f32 	%f257, %f250, 0f32A57060, %f256;
	mov.b32 	%r71, %f253;
	shl.b32 	%r72, %r71, 23;
	mov.b32 	%f258, %r72;
	ex2.approx.ftz.f32 	%f259, %f257;
	fma.rn.f32 	%f304, %f259, %f258, %f248;
	add.s32 	%r87, %r87, 2;
$L__BB4_22:
	and.b32  	%r73, %r30, 1;
	setp.eq.b32 	%p18, %r73, 1;
	not.pred 	%p19, %p18;
	@%p19 bra 	$L__BB4_24;
	add.s32 	%r74, %r87, %r3;
	mul.wide.u32 	%rd36, %r74, 4;
	add.s64 	%rd37, %rd1, %rd36;
	ld.global.f32 	%f260, [%rd37];
	sub.f32 	%f261, %f260, %f296;
	fma.rn.f32 	%f262, %f261, 0f3BBB989D, 0f3F000000;
	cvt.sat.f32.f32 	%f263, %f262;
	mov.f32 	%f264, 0f4B400001;
	mov.f32 	%f265, 0f437C0000;
	fma.rm.f32 	%f266, %f263, %f265, %f264;
	add.f32 	%f267, %f266, 0fCB40007F;
	neg.f32 	%f268, %f267;
	fma.rn.f32 	%f269, %f261, 0f3FB8AA3B, %f268;
	fma.rn.f32 	%f270, %f261, 0f32A57060, %f269;
	mov.b32 	%r75, %f266;
	shl.b32 	%r76, %r75, 23;
	mov.b32 	%f271, %r76;
	ex2.approx.ftz.f32 	%f272, %f270;
	fma.rn.f32 	%f304, %f272, %f271, %f304;
$L__BB4_24:
	bar.sync 	0;
	add.s32 	%r77, %r3, %r1;
	cvta.to.global.u64 	%rd38, %rd12;
	mul.wide.s32 	%rd39, %r77, 4;
	add.s64 	%rd40, %rd38, %rd39;
	ld.global.f32 	%f273, [%rd40];
	sub.f32 	%f274, %f273, %f296;
	fma.rn.f32 	%f275, %f274, 0f3BBB989D, 0f3F000000;
	cvt.sat.f32.f32 	%f276, %f275;
	mov.f32 	%f277, 0f4B400001;
	mov.f32 	%f278, 0f437C0000;
	fma.rm.f32 	%f279, %f276, %f278, %f277;
	add.f32 	%f280, %f279, 0fCB40007F;
	neg.f32 	%f281, %f280;
	fma.rn.f32 	%f282, %f274, 0f3FB8AA3B, %f281;
	fma.rn.f32 	%f283, %f274, 0f32A57060, %f282;
	mov.b32 	%r78, %f279;
	shl.b32 	%r79, %r78, 23;
	mov.b32 	%f284, %r79;
	ex2.approx.ftz.f32 	%f285, %f283;
	mul.f32 	%f286, %f285, %f284;
	div.rn.f32 	%f287, %f286, %f304;
	st.global.f32 	[%rd40], %f287;
$L__BB4_25:
	ret;

}
	// .globl	_Z12crossentropyiiPfS_S_
.visible .entry _Z12crossentropyiiPfS_S_(
	.param .u32 _Z12crossentropyiiPfS_S__param_0,
	.param .u32 _Z12crossentropyiiPfS_S__param_1,
	.param .u64 .ptr .align 1 _Z12crossentropyiiPfS_S__param_2,
	.param .u64 .ptr .align 1 _Z12crossentropyiiPfS_S__param_3,
	.param .u64 .ptr .align 1 _Z12crossentropyiiPfS_S__param_4
)
{
	.reg .pred 	%p<19>;
	.reg .b32 	%r<105>;
	.reg .b32 	%f<19>;
	.reg .b64 	%rd<17>;
	.reg .b64 	%fd<152>;

	ld.param.u32 	%r40, [_Z12crossentropyiiPfS_S__param_0];
	ld.param.u32 	%r41, [_Z12crossentropyiiPfS_S__param_1];
	ld.param.u64 	%rd8, [_Z12crossentropyiiPfS_S__param_2];
	ld.param.u64 	%rd9, [_Z12crossentropyiiPfS_S__param_3];
	ld.param.u64 	%rd7, [_Z12crossentropyiiPfS_S__param_4];
	cvta.to.global.u64 	%rd1, %rd8;
	cvta.to.global.u64 	%rd2, %rd9;
	mov.u32 	%r42, %ctaid.x;
	mov.u32 	%r43, %ntid.x;
	mov.u32 	%r44, %tid.x;
	mad.lo.s32 	%r1, %r42, %r43, %r44;
	setp.ge.s32 	%p1, %r1, %r41;
	@%p1 bra 	$L__BB5_30;
	setp.lt.s32 	%p2, %r40, 1;
	mov.f32 	%f18, 0f00000000;
	@%p2 bra 	$L__BB5_29;
	mul.lo.s32 	%r2, %r1, %r40;
	mov.b32 	%r46, 1127219200;
	mov.b32 	%r47, -2147483648;
	mov.b64 	%fd1, {%r47, %r46};
	setp.eq.s32 	%p3, %r40, 1;
	mov.f64 	%fd148, 0d0000000000000000;
	mov.b32 	%r100, 0;
	@%p3 bra 	$L__BB5_20;
	and.b32  	%r48, %r40, 2147483646;
	neg.s32 	%r91, %r48;
	add.s64 	%rd3, %rd1, 4;
	add.s64 	%rd4, %rd2, 4;
	mov.f32 	%f18, 0f00000000;
	mov.u32 	%r90, %r2;
$L__BB5_4:
	mul.wide.s32 	%rd10, %r90, 4;
	add.s64 	%rd5, %rd3, %rd10;
	add.s64 	%rd6, %rd4, %rd10;
	ld.global.f32 	%f2, [%rd6+-4];
	ld.global.f32 	%f13, [%rd5+-4];
	cvt.f64.f32 	%fd32, %f13;
	max.f64 	%fd142, %fd32, 0d3EB0C6F7A0B5ED8D;
	{
	.reg .b32 %temp; 
	mov.b64 	{%temp, %r92}, %fd142;
	}
	{
	.reg .b32 %temp; 
	mov.b64 	{%r93, %temp}, %fd142;
	}
	setp.gt.s32 	%p4, %r92, 1048575;
	mov.b32 	%r94, -1023;
	@%p4 bra 	$L__BB5_6;
	mul.f64 	%fd142, %fd142, 0d4350000000000000;
	{
	.reg .b32 %temp; 
	mov.b64 	{%temp, %r92}, %fd142;
	}
	{
	.reg .b32 %temp; 
	mov.b64 	{%r93, %temp}, %fd142;
	}
	mov.b32 	%r94, -1077;
$L__BB5_6:
	add.s32 	%r51, %r92, -1;
	setp.gt.u32 	%p5, %r51, 2146435070;
	@%p5 bra 	$L__BB5_10;
	shr.u32 	%r54, %r92, 20;
	add.s32 	%r95, %r94, %r54;
	and.b32  	%r55, %r92, 1048575;
	or.b32  	%r56, %r55, 1072693248;
	mov.b64 	%fd143, {%r93, %r56};
	setp.lt.u32 	%p7, %r56, 1073127583;
	@%p7 bra 	$L__BB5_9;
	{
	.reg .b32 %temp; 
	mov.b64 	{%r57, %temp}, %fd143;
	}
	{
	.reg .b32 %temp; 
	mov.b64 	{%temp, %r58}, %fd143;
	}
	add.s32 	%r59, %r58, -1048576;
	mov.b64 	%fd143, {%r57, %r59};
	add.s32 	%r95, %r95, 1;
$L__BB5_9:
	add.f64 	%fd34, %fd143, 0dBFF0000000000000;
	add.f64 	%fd35, %fd143, 0d3FF0000000000000;
	rcp.approx.ftz.f64 	%fd36, %fd35;
	neg.f64 	%fd37, %fd35;
	fma.rn.f64 	%fd38, %fd37, %fd36, 0d3FF0000000000000;
	fma.rn.f64 	%fd39, %fd38, %fd38, %fd38;
	fma.rn.f64 	%fd40, %fd39, %fd36, %fd36;
	mul.f64 	%fd41, %fd34, %fd40;
	fma.rn.f64 	%fd42, %fd34, %fd40, %fd41;
	mul.f64 	%fd43, %fd42, %fd42;
	fma.rn.f64 	%fd44, %fd43, 0d3EB1380B3AE80F1E, 0d3ED0EE258B7A8B04;
	fma.rn.f64 	%fd45, %fd44, %fd43, 0d3EF3B2669F02676F;
	fma.rn.f64 	%fd46, %fd45, %fd43, 0d3F1745CBA9AB0956;
	fma.rn.f64 	%fd47, %fd46, %fd43, 0d3F3C71C72D1B5154;
	fma.rn.f64 	%fd48, %fd47, %fd43, 0d3F624924923BE72D;
	fma.rn.f64 	%fd49, %fd48, %fd43, 0d3F8999999999A3C4;
	fma.rn.f64 	%fd50, %fd49, %fd43, 0d3FB5555555555554;
	sub.f64 	%fd51, %fd34, %fd42;
	add.f64 	%fd52, %fd51, %fd51;
	neg.f64 	%fd53, %fd42;
	fma.rn.f64 	%fd54, %fd53, %fd34, %fd52;
	mul.f64 	%fd55, %fd40, %fd54;
	mul.f64 	%fd56, %fd43, %fd50;
	fma.rn.f64 	%fd57, %fd56, %fd42, %fd55;
	xor.b32  	%r60, %r95, -2147483648;
	mov.b32 	%r61, 1127219200;
	mov.b64 	%fd58, {%r60, %r61};
	sub.f64 	%fd59, %fd58, %fd1;
	fma.rn.f64 	%fd60, %fd59, 0d3FE62E42FEFA39EF, %fd42;
	fma.rn.f64 	%fd61, %fd59, 0dBFE62E42FEFA39EF, %fd60;
	sub.f64 	%fd62, %fd61, %fd42;
	sub.f64 	%fd63, %fd57, %fd62;
	fma.rn.f64 	%fd64, %fd59, 0d3C7ABC9E3B39803F, %fd63;
	add.f64 	%fd144, %fd60, %fd64;
	bra.uni 	$L__BB5_11;
$L__BB5_10:
	fma.rn.f64 	%fd33, %fd142, 0d7FF0000000000000, 0d7FF0000000000000;
	{
	.reg .b32 %temp; 
	mov.b64 	{%temp, %r52}, %fd142;
	}
	and.b32  	%r53, %r52, 2147483647;
	setp.eq.s32 	%p6, %r53, 0;
	selp.f64 	%fd144, 0dFFF0000000000000, %fd33, %p6;
$L__BB5_11:
	cvt.f64.f32 	%fd65, %f2;
	mul.f64 	%fd66, %fd144, %fd65;
	cvt.f64.f32 	%fd67, %f18;
	sub.f64 	%fd68, %fd67, %fd66;
	cvt.rn.f32.f64 	%f3, %fd68;
	ld.global.f32 	%f4, [%rd6];
	ld.global.f32 	%f14, [%rd5];
	cvt.f64.f32 	%fd69, %f14;
	max.f64 	%fd145, %fd69, 0d3EB0C6F7A0B5ED8D;
	{
	.reg .b32 %temp; 
	mov.b64 	{%temp, %r96}, %fd145;
	}
	{
	.reg .b32 %temp; 
	mov.b64 	{%r97, %temp}, %fd145;
	}
	setp.gt.s32 	%p8, %r96, 1048575;
	mov.b32 	%r98, -1023;
	@%p8 bra 	$L__BB5_13;
	mul.f64 	%fd145, %fd145, 0d4350000000000000;
	{
	.reg .b32 %temp; 
	mov.b64 	{%temp, %r96}, %fd145;
	}
	{
	.reg .b32 %temp; 
	mov.b64 	{%r97, %temp}, %fd145;
	}
	mov.b32 	%r98, -1077;
$L__BB5_13:
	add.s32 	%r64, %r96, -1;
	setp.lt.u32 	%p9, %r64, 2146435071;
	@%p9 bra 	$L__BB5_15;
	fma.rn.f64 	%fd70, %fd145, 0d7FF0000000000000, 0d7FF0000000000000;
	{
	.reg .b32 %temp; 
	mov.b64 	{%temp, %r65}, %fd145;
	}
	and.b32  	%r66, %r65, 2147483647;
	setp.eq.s32 	%p10, %r66, 0;
	selp.f64 	%fd147, 0dFFF0000000000000, %fd70, %p10;
	bra.uni 	$L__BB5_18;
$L__BB5_15:
	shr.u32 	%r67, %r96, 20;
	add.s32 	%r99, %r98, %r67;
	and.b32  	%r68, %r96, 1048575;
	or.b32  	%r69, %r68, 1072693248;
	mov.b64 	%fd146, {%r97, %r69};
	setp.lt.u32 	%p11, %r69, 1073127583;
	@%p11 bra 	$L__BB5_17;
	{
	.reg .b32 %temp; 
	mov.b64 	{%r70, %temp}, %fd146;
	}
	{
	.reg .b32 %temp; 
	mov.b64 	{%temp, %r71}, %fd146;
	}
	add.s32 	%r72, %r71, -1048576;
	mov.b64 	%fd146, {%r70, %r72};
	add.s32 	%r99, %r99, 1;
$L__BB5_17:
	add.f64 	%fd71, %fd146, 0dBFF0000000000000;
	add.f64 	%fd72, %fd146, 0d3FF0000000000000;
	rcp.approx.ftz.f64 	%fd73, %fd72;
	neg.f64 	%fd74, %fd72;
	fma.rn.f64 	%fd75, %fd74, %fd73, 0d3FF0000000000000;
	fma.rn.f64 	%fd76, %fd75, %fd75, %fd75;
	fma.rn.f64 	%fd77, %fd76, %fd73, %fd73;
	mul.f64 	%fd78, %fd71, %fd77;
	fma.rn.f64 	%fd79, %fd71, %fd77, %fd78;
	mul.f64 	%fd80, %fd79, %fd79;
	fma.rn.f64 	%fd81, %fd80, 0d3EB1380B3AE80F1E, 0d3ED0EE258B7A8B04;
	fma.rn.f64 	%fd82, %fd81, %fd80, 0d3EF3B2669F02676F;
	fma.rn.f64 	%fd83, %fd82, %fd80, 0d3F1745CBA9AB0956;
	fma.rn.f64 	%fd84, %fd83, %fd80, 0d3F3C71C72D1B5154;
	fma.rn.f64 	%fd85, %fd84, %fd80, 0d3F624924923BE72D;
	fma.rn.f64 	%fd86, %fd85, %fd80, 0d3F8999999999A3C4;
	fma.rn.f64 	%fd87, %fd86, %fd80, 0d3FB5555555555554;
	sub.f64 	%fd88, %fd71, %fd79;
	add.f64 	%fd89, %fd88, %fd88;
	neg.f64 	%fd90, %fd79;
	fma.rn.f64 	%fd91, %fd90, %fd71, %fd89;
	mul.f64 	%fd92, %fd77, %fd91;
	mul.f64 	%fd93, %fd80, %fd87;
	fma.rn.f64 	%fd94, %fd93, %fd79, %fd92;
	xor.b32  	%r73, %r99, -2147483648;
	mov.b32 	%r74, 1127219200;
	mov.b64 	%fd95, {%r73, %r74};
	sub.f64 	%fd96, %fd95, %fd1;
	fma.rn.f64 	%fd97, %fd96, 0d3FE62E42FEFA39EF, %fd79;
	fma.rn.f64 	%fd98, %fd96, 0dBFE62E42FEFA39EF, %fd97;
	sub.f64 	%fd99, %fd98, %fd79;
	sub.f64 	%fd100, %fd94, %fd99;
	fma.rn.f64 	%fd101, %fd96, 0d3C7ABC9E3B39803F, %fd100;
	add.f64 	%fd147, %fd97, %fd101;
$L__BB5_18:
	cvt.f64.f32 	%fd102, %f4;
	mul.f64 	%fd103, %fd147, %fd102;
	cvt.f64.f32 	%fd104, %f3;
	sub.f64 	%fd105, %fd104, %fd103;
	cvt.rn.f32.f64 	%f18, %fd105;
	add.s32 	%r91, %r91, 2;
	add.s32 	%r90, %r90, 2;
	setp.ne.s32 	%p12, %r91, 0;
	@%p12 bra 	$L__BB5_4;
	cvt.f64.f32 	%fd148, %f18;
	and.b32  	%r100, %r40, 2147483646;
$L__BB5_20:
	and.b32  	%r75, %r40, 1;
	setp.eq.b32 	%p13, %r75, 1;
	not.pred 	%p14, %p13;
	@%p14 bra 	$L__BB5_29;
	add.s32 	%r77, %r100, %r2;
	mul.wide.s32 	%rd11, %r77, 4;
	add.s64 	%rd12, %rd2, %rd11;
	ld.global.f32 	%f7, [%rd12];
	add.s64 	%rd13, %rd1, %rd11;
	ld.global.f32 	%f15, [%rd13];
	cvt.f64.f32 	%fd106, %f15;
	max.f64 	%fd149, %fd106, 0d3EB0C6F7A0B5ED8D;
	{
	.reg .b32 %temp; 
	mov.b64 	{%temp, %r101}, %fd149;
	}
	{
	.reg .b32 %temp; 
	mov.b64 	{%r102, %temp}, %fd149;
	}
	setp.gt.s32 	%p15, %r101, 1048575;
	mov.b32 	%r103, -1023;
	@%p15 bra 	$L__BB5_23;
	mul.f64 	%fd149, %fd149, 0d4350000000000000;
	{
	.reg .b32 %temp; 
	mov.b64 	{%temp, %r101}, %fd149;
	}
	{
	.reg .b32 %temp; 
	mov.b64 	{%r102, %temp}, %fd149;
	}
	mov.b32 	%r103, -1077;
$L__BB5_23:
	add.s32 	%r79, %r101, -1;
	setp.lt.u32 	%p16, %r79, 2146435071;
	@%p16 bra 	$L__BB5_25;
	fma.rn.f64 	%fd107, %fd149, 0d7FF0000000000000, 0d7FF0000000000000;
	{
	.reg .b32 %temp; 
	mov.b64 	{%temp, %r80}, %fd149;
	}
	and.b32  	%r81, %r80, 2147483647;
	setp.eq.s32 	%p17, %r81, 0;
	selp.f64 	%fd151, 0dFFF0000000000000, %fd107, %p17;
	bra.uni 	$L__BB5_28;
$L__BB5_25:
	shr.u32 	%r82, %r101, 20;
	add.s32 	%r104, %r103, %r82;
	and.b32  	%r83, %r101, 1048575;
	or.b32  	%r84, %r83, 1072693248;
	mov.b64 	%fd150, {%r102, %r84};
	setp.lt.u32 	%p18, %r84, 1073127583;
	@%p18 bra 	$L__BB5_27;
	{
	.reg .b32 %temp; 
	mov.b64 	{%r85, %temp}, %fd150;
	}
	{
	.reg .b32 %temp; 
	mov.b64 	{%temp, %r86}, %fd150;
	}
	add.s32 	%r87, %r86, -1048576;
	mov.b64 	%fd150, {%r85, %r87};
	add.s32 	%r104, %r104, 1;
$L__BB5_27:
	add.f64 	%fd108, %fd150, 0dBFF0000000000000;
	add.f64 	%fd109, %fd150, 0d3FF0000000000000;
	rcp.approx.ftz.f64 	%fd110, %fd109;
	neg.f64 	%fd111, %fd109;
	fma.rn.f64 	%fd112, %fd111, %fd110, 0d3FF0000000000000;
	fma.rn.f64 	%fd113, %fd112, %fd112, %fd112;
	fma.rn.f64 	%fd114, %fd113, %fd110, %fd110;
	mul.f64 	%fd115, %fd108, %fd114;
	fma.rn.f64 	%fd116, %fd108, %fd114, %fd115;
	mul.f64 	%fd117, %fd116, %fd116;
	fma.rn.f64 	%fd118, %fd117, 0d3EB1380B3AE80F1E, 0d3ED0EE258B7A8B04;
	fma.rn.f64 	%fd119, %fd118, %fd117, 0d3EF3B2669F02676F;
	fma.rn.f64 	%fd120, %fd119, %fd117, 0d3F1745CBA9AB0956;
	fma.rn.f64 	%fd121, %fd120, %fd117, 0d3F3C71C72D1B5154;
	fma.rn.f64 	%fd122, %fd121, %fd117, 0d3F624924923BE72D;
	fma.rn.f64 	%fd123, %fd122, %fd117, 0d3F8999999999A3C4;
	fma.rn.f64 	%fd124, %fd123, %fd117, 0d3FB5555555555554;
	sub.f64 	%fd125, %fd108, %fd116;
	add.f64 	%fd126, %fd125, %fd125;
	neg.f64 	%fd127, %fd116;
	fma.rn.f64 	%fd128, %fd127, %fd108, %fd126;
	mul.f64 	%fd129, %fd114, %fd128;
	mul.f64 	%fd130, %fd117, %fd124;
	fma.rn.f64 	%fd131, %fd130, %fd116, %fd129;
	xor.b32  	%r88, %r104, -2147483648;
	mov.b32 	%r89, 1127219200;
	mov.b64 	%fd132, {%r88, %r89};
	sub.f64 	%fd133, %fd132, %fd1;
	fma.rn.f64 	%fd134, %fd133, 0d3FE62E42FEFA39EF, %fd116;
	fma.rn.f64 	%fd135, %fd133, 0dBFE62E42FEFA39EF, %fd134;
	sub.f64 	%fd136, %fd135, %fd116;
	sub.f64 	%fd137, %fd131, %fd136;
	fma.rn.f64 	%fd138, %fd133, 0d3C7ABC9E3B39803F, %fd137;
	add.f64 	%fd151, %fd134, %fd138;
$L__BB5_28:
	cvt.f64.f32 	%fd139, %f7;
	mul.f64 	%fd140, %fd151, %fd139;
	sub.f64 	%fd141, %fd148, %fd140;
	cvt.rn.f32.f64 	%f18, %fd141;
$L__BB5_29:
	cvta.to.global.u64 	%rd14, %rd7;
	mul.wide.s32 	%rd15, %r1, 4;
	add.s64 	%rd16, %rd14, %rd15;
	st.global.f32 	[%rd16], %f18;
$L__BB5_30:
	ret;

}
	// .globl	_Z22crossentropy_backwardsiiPfS_S_
.visible .entry _Z22crossentropy_backwardsiiPfS_S_(
	.param .u32 _Z22crossentropy_backwardsiiPfS_S__param_0,
	.param .u32 _Z22crossentropy_backwardsiiPfS_S__param_1,
	.param .u64 .ptr .align 1 _Z22crossentropy_backwardsiiPfS_S__param_2,
	.param .u64 .ptr .align 1 _Z22crossentropy_backwardsiiPfS_S__param_3,
	.param .u64 .ptr .align 1 _Z22crossentropy_backwardsiiPfS_S__param_4
)
{
	.reg .pred 	%p<4>;
	.reg .b32 	%r<12>;
	.reg .b32 	%f<4>;
	.reg .b64 	%rd<11>;

	ld.param.u32 	%r3, [_Z22crossentropy_backwardsiiPfS_S__param_0];
	ld.param.u32 	%r4, [_Z22crossentropy_backwardsiiPfS_S__param_1];
	ld.param.u64 	%rd1, [_Z22crossentropy_backwardsiiPfS_S__param_2];
	ld.param.u64 	%rd2, [_Z22crossentropy_backwardsiiPfS_S__param_3];
	ld.param.u64 	%rd3, [_Z22crossentropy_backwardsiiPfS_S__param_4];
	mov.u32 	%r5, %ctaid.x;
	mov.u32 	%r6, %ntid.x;
	mov.u32 	%r7, %tid.x;
	mad.lo.s32 	%r1, %r5, %r6, %r7;
	mov.u32 	%r8, %ctaid.y;
	mov.u32 	%r9, %ntid.y;
	mov.u32 	%r10, %tid.y;
	mad.lo.s32 	%r2, %r8, %r9, %r10;
	setp.ge.s32 	%p1, %r2, %r3;
	setp.ge.s32 	%p2, %r1, %r4;
	or.pred  	%p3, %p1, %p2;
	@%p3 bra 	$L__BB6_2;
	cvta.to.global.u64 	%rd4, %rd1;
	cvta.to.global.u64 	%rd5, %rd2;
	cvta.to.global.u64 	%rd6, %rd3;
	mad.lo.s32 	%r11, %r2, %r3, %r1;
	mul.wide.s32 	%rd7, %r11, 4;
	add.s64 	%rd8, %rd4, %rd7;
	ld.global.f32 	%f1, [%rd8];
	add.s64 	%rd9, %rd5, %rd7;
	ld.global.f32 	%f2, [%rd9];
	sub.f32 	%f3, %f1, %f2;
	add.s64 	%rd10, %rd6, %rd7;
	st.global.f32 	[%rd10], %f3;
$L__BB6_2:
	ret;

}
	// .globl	_Z10initRandomiiPf
.visible .entry _Z10initRandomiiPf(
	.param .u32 _Z10initRandomiiPf_param_0,
	.param .u32 _Z10initRandomiiPf_param_1,
	.param .u64 .ptr .align 1 _Z10initRandomiiPf_param_2
)
{
	.local .align 8 .b8 	__local_depot7[48];
	.reg .b64 	%SP;
	.reg .b64 	%SPL;
	.reg .pred 	%p<69>;
	.reg .b32 	%r<1218>;
	.reg .b32 	%f<35>;
	.reg .b64 	%rd<27>;

	mov.u64 	%SPL, __local_depot7;
	ld.param.u32 	%r542, [_Z10initRandomiiPf_param_0];
	ld.param.u32 	%r543, [_Z10initRandomiiPf_param_1];
	ld.param.u64 	%rd10, [_Z10initRandomiiPf_param_2];
	mov.u32 	%r544, %ctaid.x;
	mov.u32 	%r545, %ntid.x;
	mov.u32 	%r546, %tid.x;
	mad.lo.s32 	%r1, %r544, %r545, %r546;
	mov.u32 	%r547, %ctaid.y;
	mov.u32 	%r548, %ntid.y;
	mov.u32 	%r549, %tid.y;
	mad.lo.s32 	%r2, %r547, %r548, %r549;
	setp.ge.s32 	%p1, %r2, %r542;
	setp.ge.s32 	%p2, %r1, %r543;
	or.pred  	%p3, %p1, %p2;
	@%p3 bra 	$L__BB7_117;
	add.u64 	%rd1, %SPL, 0;
	mad.lo.s32 	%r553, %r2, %r542, %r1;
	cvt.s64.s32 	%rd2, %r553;
	mov.b32 	%r952, -9920396;
	mov.b32 	%r554, -771510409;
	st.local.v2.u32 	[%rd1], {%r554, %r952};
	mov.b32 	%r555, -123459836;
	mov.b32 	%r951, -308902214;
	st.local.v2.u32 	[%rd1+8], {%r951, %r555};
	mov.b32 	%r948, -127593864;
	mov.b32 	%r556, -589760388;
	st.local.v2.u32 	[%rd1+16], {%r556, %r948};
	setp.eq.s32 	%p4, %r553, 0;
	@%p4 bra 	$L__BB7_116;
	mov.b32 	%r935, 0;
	mov.b32 	%r952, -9920396;
	mov.b32 	%r951, -308902214;
	mov.b32 	%r948, -127593864;
	mov.u64 	%rd13, precalc_xorwow_matrix;
	mov.u64 	%rd26, %rd2;
$L__BB7_3:
	mov.u64 	%rd3, %rd26;
	and.b64  	%rd4, %rd3, 3;
	setp.eq.s64 	%p5, %rd4, 0;
	@%p5 bra 	$L__BB7_115;
	mul.wide.u32 	%rd12, %r935, 3200;
	add.s64 	%rd5, %rd13, %rd12;
	mov.b32 	%r948, 0;
	mov.u32 	%r949, %r948;
	mov.u32 	%r950, %r948;
	mov.u32 	%r951, %r948;
	mov.u32 	%r952, %r948;
	mov.u32 	%r941, %r948;
$L__BB7_5:
	mul.wide.u32 	%rd14, %r941, 4;
	add.s64 	%rd15, %rd1, %rd14;
	ld.local.u32 	%r13, [%rd15+4];
	shl.b32 	%r14, %r941, 5;
	mov.b32 	%r947, 0;
$L__BB7_6:
	.pragma "nounroll";
	shr.u32 	%r563, %r13, %r947;
	and.b32  	%r564, %r563, 1;
	setp.eq.b32 	%p6, %r564, 1;
	not.pred 	%p7, %p6;
	add.s32 	%r565, %r14, %r947;
	mul.lo.s32 	%r566, %r565, 5;
	mul.wide.u32 	%rd16, %r566, 4;
	add.s64 	%rd6, %rd5, %rd16;
	@%p7 bra 	$L__BB7_8;
	ld.global.u32 	%r567, [%rd6];
	xor.b32  	%r952, %r952, %r567;
	ld.global.u32 	%r568, [%rd6+4];
	xor.b32  	%r951, %r951, %r568;
	ld.global.u32 	%r569, [%rd6+8];
	xor.b32  	%r950, %r950, %r569;
	ld.global.u32 	%r570, [%rd6+12];
	xor.b32  	%r949, %r949, %r570;
	ld.global.u32 	%r571, [%rd6+16];
	xor.b32  	%r948, %r948, %r571;
$L__BB7_8:
	and.b32  	%r573, %r563, 2;
	setp.eq.s32 	%p8, %r573, 0;
	@%p8 bra 	$L__BB7_10;
	ld.global.u32 	%r574, [%rd6+20];
	xor.b32  	%r952, %r952, %r574;
	ld.global.u32 	%r575, [%rd6+24];
	xor.b32  	%r951, %r951, %r575;
	ld.global.u32 	%r576, [%rd6+28];
	xor.b32  	%r950, %r950, %r576;
	ld.global.u32 	%r577, [%rd6+32];
	xor.b32  	%r949, %r949, %r577;
	ld.global.u32 	%r578, [%rd6+36];
	xor.b32  	%r948, %r948, %r578;
$L__BB7_10:
	and.b32  	%r580, %r563, 4;
	setp.eq.s32 	%p9, %r580, 0;
	@%p9 bra 	$L__BB7_12;
	ld.global.u32 	%r581, [%rd6+40];
	xor.b32  	%r952, %r952, %r581;
	ld.global.u32 	%r582, [%rd6+44];
	xor.b32  	%r951, %r951, %r582;
	ld.global.u32 	%r583, [%rd6+48];
	xor.b32  	%r950, %r950, %r583;
	ld.global.u32 	%r584, [%rd6+52];
	xor.b32  	%r949, %r949, %r584;
	ld.global.u32 	%r585, [%rd6+56];
	xor.b32  	%r948, %r948, %r585;
$L__BB7_12:
	and.b32  	%r587, %r563, 8;
	setp.eq.s32 	%p10, %r587, 0;
	@%p10 bra 	$L__BB7_14;
	ld.global.u32 	%r588, [%rd6+60];
	xor.b32  	%r952, %r952, %r588;
	ld.global.u32 	%r589, [%rd6+64];
	xor.b32  	%r951, %r951, %r589;
	ld.global.u32 	%r590, [%rd6+68];
	xor.b32  	%r950, %r950, %r590;
	ld.global.u32 	%r591, [%rd6+72];
	xor.b32  	%r949, %r949, %r591;
	ld.global.u32 	%r592, [%rd6+76];
	xor.b32  	%r948, %r948, %r592;
$L__BB7_14:
	and.b32  	%r594, %r563, 16;
	setp.eq.s32 	%p11, %r594, 0;
	@%p11 bra 	$L__BB7_16;
	ld.global.u32 	%r595, [%rd6+80];
	xor.b32  	%r952, %r952, %r595;
	ld.global.u32 	%r596, [%rd6+84];
	xor.b32  	%r951, %r951, %r596;
	ld.global.u32 	%r597, [%rd6+88];
	xor.b32  	%r950, %r950, %r597;
	ld.global.u32 	%r598, [%rd6+92];
	xor.b32  	%r949, %r949, %r598;
	ld.global.u32 	%r599, [%rd6+96];
	xor.b32  	%r948, %r948, %r599;
$L__BB7_16:
	and.b32  	%r601, %r563, 32;
	setp.eq.s32 	%p12, %r601, 0;
	@%p12 bra 	$L__BB7_18;
	ld.global.u32 	%r602, [%rd6+100];
	xor.b32  	%r952, %r952, %r602;
	ld.global.u32 	%r603, [%rd6+104];
	xor.b32  	%r951, %r951, %r603;
	ld.global.u32 	%r604, [%rd6+108];
	xor.b32  	%r950, %r950, %r604;
	ld.global.u32 	%r605, [%rd6+112];
	xor.b32  	%r949, %r949, %r605;
	ld.global.u32 	%r606, [%rd6+116];
	xor.b32  	%r948, %r948, %r606;
$L__BB7_18:
	and.b32  	%r608, %r563, 64;
	setp.eq.s32 	%p13, %r608, 0;
	@%p13 bra 	$L__BB7_20;
	ld.global.u32 	%r609, [%rd6+120];
	xor.b32  	%r952, %r952, %r609;
	ld.global.u32 	%r610, [%rd6+124];
	xor.b32  	%r951, %r951, %r610;
	ld.global.u32 	%r611, [%rd6+128];
	xor.b32  	%r950, %r950, %r611;
	ld.global.u32 	%r612, [%rd6+132];
	xor.b32  	%r949, %r949, %r612;
	ld.global.u32 	%r613, [%rd6+136];
	xor.b32  	%r948, %r948, %r613;
$L__BB7_20:
	and.b32  	%r615, %r563, 128;
	setp.eq.s32 	%p14, %r615, 0;
	@%p14 bra 	$L__BB7_22;
	ld.global.u32 	%r616, [%rd6+140];
	xor.b32  	%r952, %r952, %r616;
	ld.global.u32 	%r617, [%rd6+144];
	xor.b32  	%r951, %r951, %r617;
	ld.global.u32 	%r618, [%rd6+148];
	xor.b32  	%r950, %r950, %r618;
	ld.global.u32 	%r619, [%rd6+152];
	xor.b32  	%r949, %r949, %r619;
	ld.global.u32 	%r620, [%rd6+156];
	xor.b32  	%r948, %r948, %r620;
$L__BB7_22:
	and.b32  	%r622, %r563, 256;
	setp.eq.s32 	%p15, %r622, 0;
	@%p15 bra 	$L__BB7_24;
	ld.global.u32 	%r623, [%rd6+160];
	xor.b32  	%r952, %r952, %r623;
	ld.global.u32 	%r624, [%rd6+164];
	xor.b32  	%r951, %r951, %r624;
	ld.global.u32 	%r625, [%rd6+168];
	xor.b32  	%r950, %r950, %r625;
	ld.global.u32 	%r626, [%rd6+172];
	xor.b32  	%r949, %r949, %r626;
	ld.global.u32 	%r627, [%rd6+176];
	xor.b32  	%r948, %r948, %r627;
$L__BB7_24:
	and.b32  	%r629, %r563, 512;
	setp.eq.s32 	%p16, %r629, 0;
	@%p16 bra 	$L__BB7_26;
	ld.global.u32 	%r630, [%rd6+180];
	xor.b32  	%r952, %r952, %r630;
	ld.global.u32 	%r631, [%rd6+184];
	xor.b32  	%r951, %r951, %r631;
	ld.global.u32 	%r632, [%rd6+188];
	xor.b32  	%r950, %r950, %r632;
	ld.global.u32 	%r633, [%rd6+192];
	xor.b32  	%r949, %r949, %r633;
	ld.global.u32 	%r634, [%rd6+196];
	xor.b32  	%r948, %r948, %r634;
$L__BB7_26:
	and.b32  	%r636, %r563, 1024;
	setp.eq.s32 	%p17, %r636, 0;
	@%p17 bra 	$L__BB7_28;
	ld.global.u32 	%r637, [%rd6+200];
	xor.b32  	%r952, %r952, %r637;
	ld.global.u32 	%r638, [%rd6+204];
	xor.b32  	%r951, %r951, %r638;
	ld.global.u32 	%r639, [%rd6+208];
	xor.b32  	%r950, %r950, %r639;
	ld.global.u32 	%r640, [%rd6+212];
	xor.b32  	%r949, %r949, %r640;
	ld.global.u32 	%r641, [%rd6+216];
	xor.b32  	%r948, %r948, %r641;
$L__BB7_28:
	and.b32  	%r643, %r563, 2048;
	setp.eq.s32 	%p18, %r643, 0;
	@%p18 bra 	$L__BB7_30;
	ld.global.u32 	%r644, [%rd6+220];
	xor.b32  	%r952, %r952, %r644;
	ld.global.u32 	%r645, [%rd6+224];
	xor.b32  	%r951, %r951, %r645;
	ld.global.u32 	%r646, [%rd6+228];
	xor.b32  	%r950, %r950, %r646;
	ld.global.u32 	%r647, [%rd6+232];
	xor.b32  	%r949, %r949, %r647;
	ld.global.u32 	%r648, [%rd6+236];
	xor.b32  	%r948, %r948, %r648;
$L__BB7_30:
	and.b32  	%r650, %r563, 4096;
	setp.eq.s32 	%p19, %r650, 0;
	@%p19 bra 	$L__BB7_32;
	ld.global.u32 	%r651, [%rd6+240];
	xor.b32  	%r952, %r952, %r651;
	ld.global.u32 	%r652, [%rd6+244];
	xor.b32  	%r951, %r951, %r652;
	ld.global.u32 	%r653, [%rd6+248];
	xor.b32  	%r950, %r950, %r653;
	ld.global.u32 	%r654, [%rd6+252];
	xor.b32  	%r949, %r949, %r654;
	ld.global.u32 	%r655, [%rd6+256];
	xor.b32  	%r948, %r948, %r655;
$L__BB7_32:
	and.b32  	%r657, %r563, 8192;
	setp.eq.s32 	%p20, %r657, 0;
	@%p20 bra 	$L__BB7_34;
	ld.global.u32 	%r658, [%rd6+260];
	xor.b32  	%r952, %r952, %r658;
	ld.global.u32 	%r659, [%rd6+264];
	xor.b32  	%r951, %r951, %r659;
	ld.global.u32 	%r660, [%rd6+268];
	xor.b32  	%r950, %r950, %r660;
	ld.global.u32 	%r661, [%rd6+272];
	xor.b32  	%r949, %r949, %r661;
	ld.global.u32 	%r662, [%rd6+276];
	xor.b32  	%r948, %r948, %r662;
$L__BB7_34:
	and.b32  	%r664, %r563, 16384;
	setp.eq.s32 	%p21, %r664, 0;
	@%p21 bra 	$L__BB7_36;
	ld.global.u32 	%r665, [%rd6+280];
	xor.b32  	%r952, %r952, %r665;
	ld.global.u32 	%r666, [%rd6+284];
	xor.b32  	%r951, %r951, %r666;
	ld.global.u32 	%r667, [%rd6+288];
	xor.b32  	%r950, %r950, %r667;
	ld.global.u32 	%r668, [%rd6+292];
	xor.b32  	%r949, %r949, %r668;
	ld.global.u32 	%r669, [%rd6+296];
	xor.b32  	%r948, %r948, %r669;
$L__BB7_36:
	and.b32  	%r671, %r563, 32768;
	setp.eq.s32 	%p22, %r671, 0;
	@%p22 bra 	$L__BB7_38;
	ld.global.u32 	%r672, [%rd6+300];
	xor.b32  	%r952, %r952, %r672;
	ld.global.u32 	%r673, [%rd6+304];
	xor.b32  	%r951, %r951, %r673;
	ld.global.u32 	%r674, [%rd6+308];
	xor.b32  	%r950, %r950, %r674;
	ld.global.u32 	%r675, [%rd6+312];
	xor.b32  	%r949, %r949, %r675;
	ld.global.u32 	%r676, [%rd6+316];
	xor.b32  	%r948, %r948, %r676;
$L__BB7_38:
	add.s32 	%r947, %r947, 16;
	setp.ne.s32 	%p23, %r947, 32;
	@%p23 bra 	$L__BB7_6;
	mad.lo.s32 	%r677, %r941, -31, %r14;
	add.s32 	%r941, %r677, 1;
	setp.ne.s32 	%p24, %r941, 5;
	@%p24 bra 	$L__BB7_5;
	st.local.u32 	[%rd1+4], %r952;
	st.local.v2.u32 	[%rd1+8], {%r951, %r950};
	st.local.v2.u32 	[%rd1+16], {%r949, %r948};
	setp.eq.s64 	%p25, %rd4, 1;
	@%p25 bra 	$L__BB7_115;
	mov.b32 	%r948, 0;
	mov.u32 	%r1041, %r948;
	mov.u32 	%r1042, %r948;
	mov.u32 	%r951, %r948;
	mov.u32 	%r952, %r948;
	mov.u32 	%r1033, %r948;
$L__BB7_42:
	mul.wide.u32 	%rd17, %r1033, 4;
	add.s64 	%rd18, %rd1, %rd17;
	ld.local.u32 	%r189, [%rd18+4];
	shl.b32 	%r190, %r1033, 5;
	mov.b32 	%r1039, 0;
$L__BB7_43:
	.pragma "nounroll";
	shr.u32 	%r680, %r189, %r1039;
	and.b32  	%r681, %r680, 1;
	setp.eq.b32 	%p26, %r681, 1;
	not.pred 	%p27, %p26;
	add.s32 	%r682, %r190, %r1039;
	mul.lo.s32 	%r683, %r682, 5;
	mul.wide.u32 	%rd19, %r683, 4;
	add.s64 	%rd7, %rd5, %rd19;
	@%p27 bra 	$L__BB7_45;
	ld.global.u32 	%r684, [%rd7];
	xor.b32  	%r952, %r952, %r684;
	ld.global.u32 	%r685, [%rd7+4];
	xor.b32  	%r951, %r951, %r685;
	ld.global.u32 	%r686, [%rd7+8];
	xor.b32  	%r1042, %r1042, %r686;
	ld.global.u32 	%r687, [%rd7+12];
	xor.b32  	%r1041, %r1041, %r687;
	ld.global.u32 	%r688, [%rd7+16];
	xor.b32  	%r948, %r948, %r688;
$L__BB7_45:
	and.b32  	%r690, %r680, 2;
	setp.eq.s32 	%p28, %r690, 0;
	@%p28 bra 	$L__BB7_47;
	ld.global.u32 	%r691, [%rd7+20];
	xor.b32  	%r952, %r952, %r691;
	ld.global.u32 	%r692, [%rd7+24];
	xor.b32  	%r951, %r951, %r692;
	ld.global.u32 	%r693, [%rd7+28];
	xor.b32  	%r1042, %r1042, %r693;
	ld.global.u32 	%r694, [%rd7+32];
	xor.b32  	%r1041, %r1041, %r694;
	ld.global.u32 	%r695, [%rd7+36];
	xor.b32  	%r948, %r948, %r695;
$L__BB7_47:
	and.b32  	%r697, %r680, 4;
	setp.eq.s32 	%p29, %r697, 0;
	@%p29 bra 	$L__BB7_49;
	ld.global.u32 	%r698, [%rd7+40];
	xor.b32  	%r952, %r952, %r698;
	ld.global.u32 	%r699, [%rd7+44];
	xor.b32  	%r951, %r951, %r699;
	ld.global.u32 	%r700, [%rd7+48];
	xor.b32  	%r1042, %r1042, %r700;
	ld.global.u32 	%r701, [%rd7+52];
	xor.b32  	%r1041, %r1041, %r701;
	ld.global.u32 	%r702, [%rd7+56];
	xor.b32  	%r948, %r948, %r702;
$L__BB7_49:
	and.b32  	%r704, %r680, 8;
	setp.eq.s32 	%p30, %r704, 0;
	@%p30 bra 	$L__BB7_51;
	ld.global.u32 	%r705, [%rd7+60];
	xor.b32  	%r952, %r952, %r705;
	ld.global.u32 	%r706, [%rd7+64];
	xor.b32  	%r951, %r951, %r706;
	ld.global.u32 	%r707, [%rd7+68];
	xor.b32  	%r1042, %r1042, %r707;
	ld.global.u32 	%r708, [%rd7+72];
	xor.b32  	%r1041, %r1041, %r708;
	ld.global.u32 	%r709, [%rd7+76];
	xor.b32  	%r948, %r948, %r709;
$L__BB7_51:
	and.b32  	%r711, %r680, 16;
	setp.eq.s32 	%p31, %r711, 0;
	@%p31 bra 	$L__BB7_53;
	ld.global.u32 	%r712, [%rd7+80];
	xor.b32  	%r952, %r952, %r712;
	ld.global.u32 	%r713, [%rd7+84];
	xor.b32  	%r951, %r951, %r713;
	ld.global.u32 	%r714, [%rd7+88];
	xor.b32  	%r1042, %r1042, %r714;
	ld.global.u32 	%r715, [%rd7+92];
	xor.b32  	%r1041, %r1041, %r715;
	ld.global.u32 	%r716, [%rd7+96];
	xor.b32  	%r948, %r948, %r716;
$L__BB7_53:
	and.b32  	%r718, %r680, 32;
	setp.eq.s32 	%p32, %r718, 0;
	@%p32 bra 	$L__BB7_55;
	ld.global.u32 	%r719, [%rd7+100];
	xor.b32  	%r952, %r952, %r719;
	ld.global.u32 	%r720, [%rd7+104];
	xor.b32  	%r951, %r951, %r720;
	ld.global.u32 	%r721, [%rd7+108];
	xor.b32  	%r1042, %r1042, %r721;
	ld.global.u32 	%r722, [%rd7+112];
	xor.b32  	%r1041, %r1041, %r722;
	ld.global.u32 	%r723, [%rd7+116];
	xor.b32  	%r948, %r948, %r723;
$L__BB7_55:
	and.b32  	%r725, %r680, 64;
	setp.eq.s32 	%p33, %r725, 0;
	@%p33 bra 	$L__BB7_57;
	ld.global.u32 	%r726, [%rd7+120];
	xor.b32  	%r952, %r952, %r726;
	ld.global.u32 	%r727, [%rd7+124];
	xor.b32  	%r951, %r951, %r727;
	ld.global.u32 	%r728, [%rd7+128];
	xor.b32  	%r1042, %r1042, %r728;
	ld.global.u32 	%r729, [%rd7+132];
	xor.b32  	%r1041, %r1041, %r729;
	ld.global.u32 	%r730, [%rd7+136];
	xor.b32  	%r948, %r948, %r730;
$L__BB7_57:
	and.b32  	%r732, %r680, 128;
	setp.eq.s32 	%p34, %r732, 0;
	@%p34 bra 	$L__BB7_59;
	ld.global.u32 	%r733, [%rd7+140];
	xor.b32  	%r952, %r952, %r733;
	ld.global.u32 	%r734, [%rd7+144];
	xor.b32  	%r951, %r951, %r734;
	ld.global.u32 	%r735, [%rd7+148];
	xor.b32  	%r1042, %r1042, %r735;
	ld.global.u32 	%r736, [%rd7+152];
	xor.b32  	%r1041, %r1041, %r736;
	ld.global.u32 	%r737, [%rd7+156];
	xor.b32  	%r948, %r948, %r737;
$L__BB7_59:
	and.b32  	%r739, %r680, 256;
	setp.eq.s32 	%p35, %r739, 0;
	@%p35 bra 	$L__BB7_61;
	ld.global.u32 	%r740, [%rd7+160];
	xor.b32  	%r952, %r952, %r740;
	ld.global.u32 	%r741, [%rd7+164];
	xor.b32  	%r951, %r951, %r741;
	ld.global.u32 	%r742, [%rd7+168];
	xor.b32  	%r1042, %r1042, %r742;
	ld.global.u32 	%r743, [%rd7+172];
	xor.b32  	%r1041, %r1041, %r743;
	ld.global.u32 	%r744, [%rd7+176];
	xor.b32  	%r948, %r948, %r744;
$L__BB7_61:
	and.b32  	%r746, %r680, 512;
	setp.eq.s32 	%p36, %r746, 0;
	@%p36 bra 	$L__BB7_63;
	ld.global.u32 	%r747, [%rd7+180];
	xor.b32  	%r952, %r952, %r747;
	ld.global.u32 	%r748, [%rd7+184];
	xor.b32  	%r951, %r951, %r748;
	ld.global.u32 	%r749, [%rd7+188];
	xor.b32  	%r1042, %r1042, %r749;
	ld.global.u32 	%r750, [%rd7+192];
	xor.b32  	%r1041, %r1041, %r750;
	ld.global.u32 	%r751, [%rd7+196];
	xor.b32  	%r948, %r948, %r751;
$L__BB7_63:
	and.b32  	%r753, %r680, 1024;
	setp.eq.s32 	%p37, %r753, 0;
	@%p37 bra 	$L__BB7_65;
	ld.global.u32 	%r754, [%rd7+200];
	xor.b32  	%r952, %r952, %r754;
	ld.global.u32 	%r755, [%rd7+204];
	xor.b32  	%r951, %r951, %r755;
	ld.global.u32 	%r756, [%rd7+208];
	xor.b32  	%r1042, %r1042, %r756;
	ld.global.u32 	%r757, [%rd7+212];
	xor.b32  	%r1041, %r1041, %r757;
	ld.global.u32 	%r758, [%rd7+216];
	xor.b32  	%r948, %r948, %r758;
$L__BB7_65:
	and.b32  	%r760, %r680, 2048;
	setp.eq.s32 	%p38, %r760, 0;
	@%p38 bra 	$L__BB7_67;
	ld.global.u32 	%r761, [%rd7+220];
	xor.b32  	%r952, %r952, %r761;
	ld.global.u32 	%r762, [%rd7+224];
	xor.b32  	%r951, %r951, %r762;
	ld.global.u32 	%r763, [%rd7+228];
	xor.b32  	%r1042, %r1042, %r763;
	ld.global.u32 	%r764, [%rd7+232];
	xor.b32  	%r1041, %r1041, %r764;
	ld.global.u32 	%r765, [%rd7+236];
	xor.b32  	%r948, %r948, %r765;
$L__BB7_67:
	and.b32  	%r767, %r680, 4096;
	setp.eq.s32 	%p39, %r767, 0;
	@%p39 bra 	$L__BB7_69;
	ld.global.u32 	%r768, [%rd7+240];
	xor.b32  	%r952, %r952, %r768;
	ld.global.u32 	%r769, [%rd7+244];
	xor.b32  	%r951, %r951, %r769;
	ld.global.u32 	%r770, [%rd7+248];
	xor.b32  	%r1042, %r1042, %r770;
	ld.global.u32 	%r771, [%rd7+252];
	xor.b32  	%r1041, %r1041, %r771;
	ld.global.u32 	%r772, [%rd7+256];
	xor.b32  	%r948, %r948, %r772;
$L__BB7_69:
	and.b32  	%r774, %r680, 8192;
	setp.eq.s32 	%p40, %r774, 0;
	@%p40 bra 	$L__BB7_71;
	ld.global.u32 	%r775, [%rd7+260];
	xor.b32  	%r952, %r952, %r775;
	ld.global.u32 	%r776, [%rd7+264];
	xor.b32  	%r951, %r951, %r776;
	ld.global.u32 	%r777, [%rd7+268];
	xor.b32  	%r1042, %r1042, %r777;
	ld.global.u32 	%r778, [%rd7+272];
	xor.b32  	%r1041, %r1041, %r778;
	ld.global.u32 	%r779, [%rd7+276];
	xor.b32  	%r948, %r948, %r779;
$L__BB7_71:
	and.b32  	%r781, %r680, 16384;
	setp.eq.s32 	%p41, %r781, 0;
	@%p41 bra 	$L__BB7_73;
	ld.global.u32 	%r782, [%rd7+280];
	xor.b32  	%r952, %r952, %r782;
	ld.global.u32 	%r783, [%rd7+284];
	xor.b32  	%r951, %r951, %r783;
	ld.global.u32 	%r784, [%rd7+288];
	xor.b32  	%r1042, %r1042, %r784;
	ld.global.u32 	%r785, [%rd7+292];
	xor.b32  	%r1041, %r1041, %r785;
	ld.global.u32 	%r786, [%rd7+296];
	xor.b32  	%r948, %r948, %r786;
$L__BB7_73:
	and.b32  	%r788, %r680, 32768;
	setp.eq.s32 	%p42, %r788, 0;
	@%p42 bra 	$L__BB7_75;
	ld.global.u32 	%r789, [%rd7+300];
	xor.b32  	%r952, %r952, %r789;
	ld.global.u32 	%r790, [%rd7+304];
	xor.b32  	%r951, %r951, %r790;
	ld.global.u32 	%r791, [%rd7+308];
	xor.b32  	%r1042, %r1042, %r791;
	ld.global.u32 	%r792, [%rd7+312];
	xor.b32  	%r1041, %r1041, %r792;
	ld.global.u32 	%r793, [%rd7+316];
	xor.b32  	%r948, %r948, %r793;
$L__BB7_75:
	add.s32 	%r1039, %r1039, 16;
	setp.ne.s32 	%p43, %r1039, 32;
	@%p43 bra 	$L__BB7_43;
	mad.lo.s32 	%r794, %r1033, -31, %r190;
	add.s32 	%r1033, %r794, 1;
	setp.ne.s32 	%p44, %r1033, 5;
	@%p44 bra 	$L__BB7_42;
	st.local.u32 	[%rd1+4], %r952;
	st.local.v2.u32 	[%rd1+8], {%r951, %r1042};
	st.local.v2.u32 	[%rd1+16], {%r1041, %r948};
	setp.ne.s64 	%p45, %rd4, 3;
	@%p45 bra 	$L__BB7_115;
	mov.b32 	%r948, 0;
	mov.u32 	%r1133, %r948;
	mov.u32 	%r1134, %r948;
	mov.u32 	%r951, %r948;
	mov.u32 	%r952, %r948;
	mov.u32 	%r1125, %r948;
$L__BB7_79:
	mul.wide.u32 	%rd20, %r1125, 4;
	add.s64 	%rd21, %rd1, %rd20;
	ld.local.u32 	%r365, [%rd21+4];
	shl.b32 	%r366, %r1125, 5;
	mov.b32 	%r1131, 0;
$L__BB7_80:
	.pragma "nounroll";
	shr.u32 	%r797, %r365, %r1131;
	and.b32  	%r798, %r797, 1;
	setp.eq.b32 	%p46, %r798, 1;
	not.pred 	%p47, %p46;
	add.s32 	%r799, %r366, %r1131;
	mul.lo.s32 	%r800, %r799, 5;
	mul.wide.u32 	%rd22, %r800, 4;
	add.s64 	%rd8, %rd5, %rd22;
	@%p47 bra 	$L__BB7_82;
	ld.global.u32 	%r801, [%rd8];
	xor.b32  	%r952, %r952, %r801;
	ld.global.u32 	%r802, [%rd8+4];
	xor.b32  	%r951, %r951, %r802;
	ld.global.u32 	%r803, [%rd8+8];
	xor.b32  	%r1134, %r1134, %r803;
	ld.global.u32 	%r804, [%rd8+12];
	xor.b32  	%r1133, %r1133, %r804;
	ld.global.u32 	%r805, [%rd8+16];
	xor.b32  	%r948, %r948, %r805;
$L__BB7_82:
	and.b32  	%r807, %r797, 2;
	setp.eq.s32 	%p48, %r807, 0;
	@%p48 bra 	$L__BB7_84;
	ld.global.u32 	%r808, [%rd8+20];
	xor.b32  	%r952, %r952, %r808;
	ld.global.u32 	%r809, [%rd8+24];
	xor.b32  	%r951, %r951, %r809;
	ld.global.u32 	%r810, [%rd8+28];
	xor.b32  	%r1134, %r1134, %r810;
	ld.global.u32 	%r811, [%rd8+32];
	xor.b32  	%r1133, %r1133, %r811;
	ld.global.u32 	%r812, [%rd8+36];
	xor.b32  	%r948, %r948, %r812;
$L__BB7_84:
	and.b32  	%r814, %r797, 4;
	setp.eq.s32 	%p49, %r814, 0;
	@%p49 bra 	$L__BB7_86;
	ld.global.u32 	%r815, [%rd8+40];
	xor.b32  	%r952, %r952, %r815;
	ld.global.u32 	%r816, [%rd8+44];
	xor.b32  	%r951, %r951, %r816;
	ld.global.u32 	%r817, [%rd8+48];
	xor.b32  	%r1134, %r1134, %r817;
	ld.global.u32 	%r818, [%rd8+52];
	xor.b32  	%r1133, %r1133, %r818;
	ld.global.u32 	%r819, [%rd8+56];
	xor.b32  	%r948, %r948, %r819;
$L__BB7_86:
	and.b32  	%r821, %r797, 8;
	setp.eq.s32 	%p50, %r821, 0;
	@%p50 bra 	$L__BB7_88;
	ld.global.u32 	%r822, [%rd8+60];
	xor.b32  	%r952, %r952, %r822;
	ld.global.u32 	%r823, [%rd8+64];
	xor.b32  	%r951, %r951, %r823;
	ld.global.u32 	%r824, [%rd8+68];
	xor.b32  	%r1134, %r1134, %r824;
	ld.global.u32 	%r825, [%rd8+72];
	xor.b32  	%r1133, %r1133, %r825;
	ld.global.u32 	%r826, [%rd8+76];
	xor.b32  	%r948, %r948, %r826;
$L__BB7_88:
	and.b32  	%r828, %r797, 16;
	setp.eq.s32 	%p51, %r828, 0;
	@%p51 bra 	$L__BB7_90;
	ld.global.u32 	%r829, [%rd8+80];
	xor.b32  	%r952, %r952, %r829;
	ld.global.u32 	%r830, [%rd8+84];
	xor.b32  	%r951, %r951, %r830;
	ld.global.u32 	%r831, [%rd8+88];
	xor.b32  	%r1134, %r1134, %r831;
	ld.global.u32 	%r832, [%rd8+92];
	xor.b32  	%r1133, %r1133, %r832;
	ld.global.u32 	%r833, [%rd8+96];
	xor.b32  	%r948, %r948, %r833;
$L__BB7_90:
	and.b32  	%r835, %r797, 32;
	setp.eq.s32 	%p52, %r835, 0;
	@%p52 bra 	$L__BB7_92;
	ld.global.u32 	%r836, [%rd8+100];
	xor.b32  	%r952, %r952, %r836;
	ld.global.u32 	%r837, [%rd8+104];
	xor.b32  	%r951, %r951, %r837;
	ld.global.u32 	%r838, [%rd8+108];
	xor.b32  	%r1134, %r1134, %r838;
	ld.global.u32 	%r839, [%rd8+112];
	xor.b32  	%r1133, %r1133, %r839;
	ld.global.u32 	%r840, [%rd8+116];
	xor.b32  	%r948, %r948, %r840;
$L__BB7_92:
	and.b32  	%r842, %r797, 64;
	setp.eq.s32 	%p53, %r842, 0;
	@%p53 bra 	$L__BB7_94;
	ld.global.u32 	%r843, [%rd8+120];
	xor.b32  	%r952, %r952, %r843;
	ld.global.u32 	%r844, [%rd8+124];
	xor.b32  	%r951, %r951, %r844;
	ld.global.u32 	%r845, [%rd8+128];
	xor.b32  	%r1134, %r1134, %r845;
	ld.global.u32 	%r846, [%rd8+132];
	xor.b32  	%r1133, %r1133, %r846;
	ld.global.u32 	%r847, [%rd8+136];
	xor.b32  	%r948, %r948, %r847;
$L__BB7_94:
	and.b32  	%r849, %r797, 128;
	setp.eq.s32 	%p54, %r849, 0;
	@%p54 bra 	$L__BB7_96;
	ld.global.u32 	%r850, [%rd8+140];
	xor.b32  	%r952, %r952, %r850;
	ld.global.u32 	%r851, [%rd8+144];
	xor.b32  	%r951, %r951, %r851;
	ld.global.u32 	%r852, [%rd8+148];
	xor.b32  	%r1134, %r1134, %r852;
	ld.global.u32 	%r853, [%rd8+152];
	xor.b32  	%r1133, %r1133, %r853;
	ld.global.u32 	%r854, [%rd8+156];
	xor.b32  	%r948, %r948, %r854;
$L__BB7_96:
	and.b32  	%r856, %r797, 256;
	setp.eq.s32 	%p55, %r856, 0;
	@%p55 bra 	$L__BB7_98;
	ld.global.u32 	%r857, [%rd8+160];
	xor.b32  	%r952, %r952, %r857;
	ld.global.u32 	%r858, [%rd8+164];
	xor.b32  	%r951, %r951, %r858;
	ld.global.u32 	%r859, [%rd8+168];
	xor.b32  	%r1134, %r1134, %r859;
	ld.global.u32 	%r860, [%rd8+172];
	xor.b32  	%r1133, %r1133, %r860;
	ld.global.u32 	%r861, [%rd8+176];
	xor.b32  	%r948, %r948, %r861;
$L__BB7_98:
	and.b32  	%r863, %r797, 512;
	setp.eq.s32 	%p56, %r863, 0;
	@%p56 bra 	$L__BB7_100;
	ld.global.u32 	%r864, [%rd8+180];
	xor.b32  	%r952, %r952, %r864;
	ld.global.u32 	%r865, [%rd8+184];
	xor.b32  	%r951, %r951, %r865;
	ld.global.u32 	%r866, [%rd8+188];
	xor.b32  	%r1134, %r1134, %r866;
	ld.global.u32 	%r867, [%rd8+192];
	xor.b32  	%r1133, %r1133, %r867;
	ld.global.u32 	%r868, [%rd8+196];
	xor.b32  	%r948, %r948, %r868;
$L__BB7_100:
	and.b32  	%r870, %r797, 1024;
	setp.eq.s32 	%p57, %r870, 0;
	@%p57 bra 	$L__BB7_102;
	ld.global.u32 	%r871, [%rd8+200];
	xor.b32  	%r952, %r952, %r871;
	ld.global.u32 	%r872, [%rd8+204];
	xor.b32  	%r951, %r951, %r872;
	ld.global.u32 	%r873, [%rd8+208];
	xor.b32  	%r1134, %r1134, %r873;
	ld.global.u32 	%r874, [%rd8+212];
	xor.b32  	%r1133, %r1133, %r874;
	ld.global.u32 	%r875, [%rd8+216];
	xor.b32  	%r948, %r948, %r875;
$L__BB7_102:
	and.b32  	%r877, %r797, 2048;
	setp.eq.s32 	%p58, %r877, 0;
	@%p58 bra 	$L__BB7_104;
	ld.global.u32 	%r878, [%rd8+220];
	xor.b32  	%r952, %r952, %r878;
	ld.global.u32 	%r879, [%rd8+224];
	xor.b32  	%r951, %r951, %r879;
	ld.global.u32 	%r880, [%rd8+228];
	xor.b32  	%r1134, %r1134, %r880;
	ld.global.u32 	%r881, [%rd8+232];
	xor.b32  	%r1133, %r1133, %r881;
	ld.global.u32 	%r882, [%rd8+236];
	xor.b32  	%r948, %r948, %r882;
$L__BB7_104:
	and.b32  	%r884, %r797, 4096;
	setp.eq.s32 	%p59, %r884, 0;
	@%p59 bra 	$L__BB7_106;
	ld.global.u32 	%r885, [%rd8+240];
	xor.b32  	%r952, %r952, %r885;
	ld.global.u32 	%r886, [%rd8+244];
	xor.b32  	%r951, %r951, %r886;
	ld.global.u32 	%r887, [%rd8+248];
	xor.b32  	%r1134, %r1134, %r887;
	ld.global.u32 	%r888, [%rd8+252];
	xor.b32  	%r1133, %r1133, %r888;
	ld.global.u32 	%r889, [%rd8+256];
	xor.b32  	%r948, %r948, %r889;
$L__BB7_106:
	and.b32  	%r891, %r797, 8192;
	setp.eq.s32 	%p60, %r891, 0;
	@%p60 bra 	$L__BB7_108;
	ld.global.u32 	%r892, [%rd8+260];
	xor.b32  	%r952, %r952, %r892;
	ld.global.u32 	%r893, [%rd8+264];
	xor.b32  	%r951, %r951, %r893;
	ld.global.u32 	%r894, [%rd8+268];
	xor.b32  	%r1134, %r1134, %r894;
	ld.global.u32 	%r895, [%rd8+272];
	xor.b32  	%r1133, %r1133, %r895;
	ld.global.u32 	%r896, [%rd8+276];
	xor.b32  	%r948, %r948, %r896;
$L__BB7_108:
	and.b32  	%r898, %r797, 16384;
	setp.eq.s32 	%p61, %r898, 0;
	@%p61 bra 	$L__BB7_110;
	ld.global.u32 	%r899, [%rd8+280];
	xor.b32  	%r952, %r952, %r899;
	ld.global.u32 	%r900, [%rd8+284];
	xor.b32  	%r951, %r951, %r900;
	ld.global.u32 	%r901, [%rd8+288];
	xor.b32  	%r1134, %r1134, %r901;
	ld.global.u32 	%r902, [%rd8+292];
	xor.b32  	%r1133, %r1133, %r902;
	ld.global.u32 	%r903, [%rd8+296];
	xor.b32  	%r948, %r948, %r903;
$L__BB7_110:
	and.b32  	%r905, %r797, 32768;
	setp.eq.s32 	%p62, %r905, 0;
	@%p62 bra 	$L__BB7_112;
	ld.global.u32 	%r906, [%rd8+300];
	xor.b32  	%r952, %r952, %r906;
	ld.global.u32 	%r907, [%rd8+304];
	xor.b32  	%r951, %r951, %r907;
	ld.global.u32 	%r908, [%rd8+308];
	xor.b32  	%r1134, %r1134, %r908;
	ld.global.u32 	%r909, [%rd8+312];
	xor.b32  	%r1133, %r1133, %r909;
	ld.global.u32 	%r910, [%rd8+316];
	xor.b32  	%r948, %r948, %r910;
$L__BB7_112:
	add.s32 	%r1131, %r1131, 16;
	setp.ne.s32 	%p63, %r1131, 32;
	@%p63 bra 	$L__BB7_80;
	mad.lo.s32 	%r911, %r1125, -31, %r366;
	add.s32 	%r1125, %r911, 1;
	setp.ne.s32 	%p64, %r1125, 5;
	@%p64 bra 	$L__BB7_79;
	st.local.u32 	[%rd1+4], %r952;
	st.local.v2.u32 	[%rd1+8], {%r951, %r1134};
	st.local.v2.u32 	[%rd1+16], {%r1133, %r948};
$L__BB7_115:
	shr.u64 	%rd26, %rd3, 2;
	add.s32 	%r935, %r935, 1;
	setp.gt.u64 	%p65, %rd3, 3;
	@%p65 bra 	$L__BB7_3;
$L__BB7_116:
	shr.u32 	%r912, %r952, 2;
	xor.b32  	%r913, %r912, %r952;
	shl.b32 	%r914, %r948, 4;
	shl.b32 	%r915, %r913, 1;
	xor.b32  	%r916, %r915, %r914;
	xor.b32  	%r917, %r916, %r913;
	xor.b32  	%r918, %r917, %r948;
	add.s32 	%r919, %r918, -771147972;
	shr.u32 	%r920, %r951, 2;
	xor.b32  	%r921, %r920, %r951;
	shl.b32 	%r922, %r918, 4;
	shl.b32 	%r923, %r921, 1;
	xor.b32  	%r924, %r923, %r922;
	xor.b32  	%r925, %r924, %r921;
	xor.b32  	%r926, %r925, %r918;
	add.s32 	%r927, %r926, -770785535;
	cvt.rn.f32.u32 	%f1, %r919;
	fma.rn.f32 	%f2, %f1, 0f2F800000, 0f2F000000;
	cvt.rn.f32.u32 	%f3, %r927;
	fma.rn.f32 	%f4, %f3, 0f30C90FDB, 0f30490FDB;
	setp.lt.f32 	%p66, %f2, 0f00800000;
	mul.f32 	%f5, %f2, 0f4B000000;
	selp.f32 	%f6, %f5, %f2, %p66;
	selp.f32 	%f7, 0fC1B80000, 0f00000000, %p66;
	mov.b32 	%r928, %f6;
	add.s32 	%r929, %r928, -1059760811;
	and.b32  	%r930, %r929, -8388608;
	sub.s32 	%r931, %r928, %r930;
	mov.b32 	%f8, %r931;
	cvt.rn.f32.s32 	%f9, %r930;
	fma.rn.f32 	%f10, %f9, 0f34000000, %f7;
	add.f32 	%f11, %f8, 0fBF800000;
	fma.rn.f32 	%f12, %f11, 0fBE055027, 0f3E1039F6;
	fma.rn.f32 	%f13, %f12, %f11, 0fBDF8CDCC;
	fma.rn.f32 	%f14, %f13, %f11, 0f3E0F2955;
	fma.rn.f32 	%f15, %f14, %f11, 0fBE2AD8B9;
	fma.rn.f32 	%f16, %f15, %f11, 0f3E4CED0B;
	fma.rn.f32 	%f17, %f16, %f11, 0fBE7FFF22;
	fma.rn.f32 	%f18, %f17, %f11, 0f3EAAAA78;
	fma.rn.f32 	%f19, %f18, %f11, 0fBF000000;
	mul.f32 	%f20, %f11, %f19;
	fma.rn.f32 	%f21, %f20, %f11, %f11;
	fma.rn.f32 	%f22, %f10, 0f3F317218, %f21;
	setp.gt.u32 	%p67, %r928, 2139095039;
	fma.rn.f32 	%f23, %f6, 0f7F800000, 0f7F800000;
	selp.f32 	%f24, %f23, %f22, %p67;
	setp.eq.f32 	%p68, %f6, 0f00000000;
	mul.f32 	%f25, %f24, 0fC0000000;
	selp.f32 	%f26, 0f7F800000, %f25, %p68;
	sqrt.rn.f32 	%f27, %f26;
	sin.approx.f32 	%f28, %f4;
	mul.f32 	%f29, %f27, %f28;
	cvt.rn.f32.s32 	%f30, %r543;
	mov.f32 	%f31, 0f40000000;
	div.rn.f32 	%f32, %f31, %f30;
	sqrt.rn.f32 	%f33, %f32;
	mul.f32 	%f34, %f29, %f33;
	cvta.to.global.u64 	%rd23, %rd10;
	shl.b64 	%rd24, %rd2, 2;
	add.s64 	%rd25, %rd23, %rd24;
	st.global.f32 	[%rd25], %f34;
$L__BB7_117:
	ret;

}
	// .globl	_Z15gradientDescentiiifPfS_S_S_
.visible .entry _Z15gradientDescentiiifPfS_S_S_(
	.param .u32 _Z15gradientDescentiiifPfS_S_S__param_0,
	.param .u32 _Z15gradientDescentiiifPfS_S_S__param_1,
	.param .u32 _Z15gradientDescentiiifPfS_S_S__param_2,
	.param .f32 _Z15gradientDescentiiifPfS_S_S__param_3,
	.param .u64 .ptr .align 1 _Z15gradientDescentiiifPfS_S_S__param_4,
	.param .u64 .ptr .align 1 _Z15gradientDescentiiifPfS_S_S__param_5,
	.param .u64 .ptr .align 1 _Z15gradientDescentiiifPfS_S_S__param_6,
	.param .u64 .ptr .align 1 _Z15gradientDescentiiifPfS_S_S__param_7
)
{
	.reg .pred 	%p<13>;
	.reg .b32 	%r<44>;
	.reg .b32 	%f<109>;
	.reg .b64 	%rd<58>;

	ld.param.u32 	%r20, [_Z15gradientDescentiiifPfS_S_S__param_0];
	ld.param.u32 	%r21, [_Z15gradientDescentiiifPfS_S_S__param_1];
	ld.param.u32 	%r22, [_Z15gradientDescentiiifPfS_S_S__param_2];
	ld.param.f32 	%f25, [_Z15gradientDescentiiifPfS_S_S__param_3];
	ld.param.u64 	%rd4, [_Z15gradientDescentiiifPfS_S_S__param_5];
	ld.param.u64 	%rd5, [_Z15gradientDescentiiifPfS_S_S__param_6];
	ld.param.u64 	%rd6, [_Z15gradientDescentiiifPfS_S_S__param_7];
	cvta.to.global.u64 	%rd1, %rd6;
	cvta.to.global.u64 	%rd2, %rd5;
	mov.u32 	%r23, %ctaid.x;
	mov.u32 	%r24, %ntid.x;
	mov.u32 	%r25, %tid.x;
	mad.lo.s32 	%r1, %r23, %r24, %r25;
	mov.u32 	%r26, %ctaid.y;
	mov.u32 	%r27, %ntid.y;
	mov.u32 	%r28, %tid.y;
	mad.lo.s32 	%r2, %r26, %r27, %r28;
	setp.ge.s32 	%p1, %r2, %r20;
	setp.ge.s32 	%p2, %r1, %r21;
	or.pred  	%p3, %p1, %p2;
	@%p3 bra 	$L__BB8_14;
	setp.lt.s32 	%p4, %r22, 1;
	mov.f32 	%f107, 0f00000000;
	mov.f32 	%f108, %f107;
	@%p4 bra 	$L__BB8_13;
	and.b32  	%r3, %r22, 7;
	setp.lt.u32 	%p5, %r22, 8;
	mov.f32 	%f108, 0f00000000;
	mov.b32 	%r42, 0;
	mov.f32 	%f107, %f108;
	@%p5 bra 	$L__BB8_5;
	and.b32  	%r42, %r22, 2147483640;
	neg.s32 	%r40, %r42;
	shl.b32 	%r6, %r20, 3;
	shl.b32 	%r7, %r21, 3;
	mov.f32 	%f108, 0f00000000;
	mul.wide.s32 	%rd11, %r21, 4;
	mul.wide.s32 	%rd13, %r20, 4;
	mov.u32 	%r38, %r2;
	mov.u32 	%r39, %r1;
$L__BB8_4:
	.pragma "nounroll";
	mul.wide.s32 	%rd7, %r38, 4;
	add.s64 	%rd8, %rd2, %rd7;
	ld.global.f32 	%f30, [%rd8];
	mul.wide.s32 	%rd9, %r39, 4;
	add.s64 	%rd10, %rd1, %rd9;
	ld.global.f32 	%f31, [%rd10];
	fma.rn.f32 	%f32, %f30, %f31, %f107;
	add.f32 	%f33, %f108, %f31;
	add.s64 	%rd12, %rd8, %rd11;
	ld.global.f32 	%f34, [%rd12];
	add.s64 	%rd14, %rd10, %rd13;
	ld.global.f32 	%f35, [%rd14];
	fma.rn.f32 	%f36, %f34, %f35, %f32;
	add.f32 	%f37, %f33, %f35;
	add.s64 	%rd15, %rd12, %rd11;
	ld.global.f32 	%f38, [%rd15];
	add.s64 	%rd16, %rd14, %rd13;
	ld.global.f32 	%f39, [%rd16];
	fma.rn.f32 	%f40, %f38, %f39, %f36;
	add.f32 	%f41, %f37, %f39;
	add.s64 	%rd17, %rd15, %rd11;
	ld.global.f32 	%f42, [%rd17];
	add.s64 	%rd18, %rd16, %rd13;
	ld.global.f32 	%f43, [%rd18];
	fma.rn.f32 	%f44, %f42, %f43, %f40;
	add.f32 	%f45, %f41, %f43;
	add.s64 	%rd19, %rd17, %rd11;
	ld.global.f32 	%f46, [%rd19];
	add.s64 	%rd20, %rd18, %rd13;
	ld.global.f32 	%f47, [%rd20];
	fma.rn.f32 	%f48, %f46, %f47, %f44;
	add.f32 	%f49, %f45, %f47;
	add.s64 	%rd21, %rd19, %rd11;
	ld.global.f32 	%f50, [%rd21];
	add.s64 	%rd22, %rd20, %rd13;
	ld.global.f32 	%f51, [%rd22];
	fma.rn.f32 	%f52, %f50, %f51, %f48;
	add.f32 	%f53, %f49, %f51;
	add.s64 	%rd23, %rd21, %rd11;
	ld.global.f32 	%f54, [%rd23];
	add.s64 	%rd24, %rd22, %rd13;
	ld.global.f32 	%f55, [%rd24];
	fma.rn.f32 	%f56, %f54, %f55, %f52;
	add.f32 	%f57, %f53, %f55;
	add.s64 	%rd25, %rd23, %rd11;
	ld.global.f32 	%f58, [%rd25];
	add.s64 	%rd26, %rd24, %rd13;
	ld.global.f32 	%f59, [%rd26];
	fma.rn.f32 	%f107, %f58, %f59, %f56;
	add.f32 	%f108, %f57, %f59;
	add.s32 	%r40, %r40, 8;
	add.s32 	%r39, %r39, %r6;
	add.s32 	%r38, %r38, %r7;
	setp.ne.s32 	%p6, %r40, 0;
	@%p6 bra 	$L__BB8_4;
$L__BB8_5:
	setp.eq.s32 	%p7, %r3, 0;
	@%p7 bra 	$L__BB8_13;
	and.b32  	%r15, %r22, 3;
	setp.lt.u32 	%p8, %r3, 4;
	@%p8 bra 	$L__BB8_8;
	mad.lo.s32 	%r30, %r42, %r21, %r2;
	mul.wide.s32 	%rd27, %r30, 4;
	add.s64 	%rd28, %rd2, %rd27;
	ld.global.f32 	%f61, [%rd28];
	mad.lo.s32 	%r31, %r42, %r20, %r1;
	mul.wide.s32 	%rd29, %r31, 4;
	add.s64 	%rd30, %rd1, %rd29;
	ld.global.f32 	%f62, [%rd30];
	fma.rn.f32 	%f63, %f61, %f62, %f107;
	add.f32 	%f64, %f108, %f62;
	mul.wide.s32 	%rd31, %r21, 4;
	add.s64 	%rd32, %rd28, %rd31;
	ld.global.f32 	%f65, [%rd32];
	mul.wide.s32 	%rd33, %r20, 4;
	add.s64 	%rd34, %rd30, %rd33;
	ld.global.f32 	%f66, [%rd34];
	fma.rn.f32 	%f67, %f65, %f66, %f63;
	add.f32 	%f68, %f64, %f66;
	add.s64 	%rd35, %rd32, %rd31;
	ld.global.f32 	%f69, [%rd35];
	add.s64 	%rd36, %rd34, %rd33;
	ld.global.f32 	%f70, [%rd36];
	fma.rn.f32 	%f71, %f69, %f70, %f67;
	add.f32 	%f72, %f68, %f70;
	add.s64 	%rd37, %rd35, %rd31;
	ld.global.f32 	%f73, [%rd37];
	add.s64 	%rd38, %rd36, %rd33;
	ld.global.f32 	%f74, [%rd38];
	fma.rn.f32 	%f107, %f73, %f74, %f71;
	add.f32 	%f108, %f72, %f74;
	add.s32 	%r42, %r42, 4;
$L__BB8_8:
	setp.eq.s32 	%p9, %r15, 0;
	@%p9 bra 	$L__BB8_13;
	setp.eq.s32 	%p10, %r15, 1;
	@%p10 bra 	$L__BB8_11;
	mad.lo.s32 	%r32, %r42, %r21, %r2;
	mul.wide.s32 	%rd39, %r32, 4;
	add.s64 	%rd40, %rd2, %rd39;
	ld.global.f32 	%f76, [%rd40];
	mad.lo.s32 	%r33, %r42, %r20, %r1;
	mul.wide.s32 	%rd41, %r33, 4;
	add.s64 	%rd42, %rd1, %rd41;
	ld.global.f32 	%f77, [%rd42];
	fma.rn.f32 	%f78, %f76, %f77, %f107;
	add.f32 	%f79, %f108, %f77;
	mul.wide.s32 	%rd43, %r21, 4;
	add.s64 	%rd44, %rd40, %rd43;
	ld.global.f32 	%f80, [%rd44];
	mul.wide.s32 	%rd45, %r20, 4;
	add.s64 	%rd46, %rd42, %rd45;
	ld.global.f32 	%f81, [%rd46];
	fma.rn.f32 	%f107, %f80, %f81, %f78;
	add.f32 	%f108, %f79, %f81;
	add.s32 	%r42, %r42, 2;
$L__BB8_11:
	and.b32  	%r34, %r22, 1;
	setp.eq.b32 	%p11, %r34, 1;
	not.pred 	%p12, %p11;
	@%p12 bra 	$L__BB8_13;
	mad.lo.s32 	%r35, %r42, %r21, %r2;
	mul.wide.s32 	%rd47, %r35, 4;
	add.s64 	%rd48, %rd2, %rd47;
	ld.global.f32 	%f82, [%rd48];
	mad.lo.s32 	%r36, %r42, %r20, %r1;
	mul.wide.s32 	%rd49, %r36, 4;
	add.s64 	%rd50, %rd1, %rd49;
	ld.global.f32 	%f83, [%rd50];
	fma.rn.f32 	%f107, %f82, %f83, %f107;
	add.f32 	%f108, %f108, %f83;
$L__BB8_13:
	ld.param.u64 	%rd57, [_Z15gradientDescentiiifPfS_S_S__param_4];
	mul.f32 	%f84, %f25, %f107;
	cvt.rn.f32.s32 	%f85, %r22;
	div.rn.f32 	%f86, %f84, %f85;
	mad.lo.s32 	%r37, %r2, %r20, %r1;
	cvta.to.global.u64 	%rd51, %rd57;
	mul.wide.s32 	%rd52, %r37, 4;
	add.s64 	%rd53, %rd51, %rd52;
	ld.global.f32 	%f87, [%rd53];
	sub.f32 	%f88, %f87, %f86;
	st.global.f32 	[%rd53], %f88;
	mul.f32 	%f89, %f25, %f108;
	div.rn.f32 	%f90, %f89, %f85;
	cvta.to.global.u64 	%rd54, %rd4;
	mul.wide.s32 	%rd55, %r1, 4;
	add.s64 	%rd56, %rd54, %rd55;
	ld.global.f32 	%f91, [%rd56];
	sub.f32 	%f92, %f91, %f90;
	st.global.f32 	[%rd56], %f92;
$L__BB8_14:
	ret;

}


// ===== COMPILED SASS (sm_100) =====

	.target	sm_100

	.elftype	@"ET_EXEC"


//--------------------- .note.nv.tkinfo           --------------------------
	.section	.note.nv.tkinfo,"",@"SHT_NOTE"
	.sectionflags	@"SHF_NOTE_NV_TKINFO"
	.tkinfo
        /*0018*/ 	.word	0x00000002
        /*0030*/ 	.string	""
        /*0030*/ 	.string	"ptxas"
        /*0030*/ 	.string	"Cuda compilation tools, release 13.0, V13.0.88"
        /*0030*/ 	.string	"Build cuda_13.0.r13.0/compiler.36424714_0"
        /*0030*/ 	.string	"-arch sm_100 -m 64 "



//--------------------- .note.nv.cuinfo           --------------------------
	.section	.note.nv.cuinfo,"",@"SHT_NOTE"
	.sectionflags	@"SHF_NOTE_NV_CUINFO"
        /*0018*/ 	.short	0x0002
        /*001a*/ 	.short	0x0064
        /*001c*/ 	.short	0x0082
	.zero		2


//--------------------- .nv.info                  --------------------------
	.section	.nv.info,"",@"SHT_CUDA_INFO"
	.align	4


	//----- nvinfo : EIATTR_REGCOUNT
	.align		4
        /*0000*/ 	.byte	0x04, 0x2f
        /*0002*/ 	.short	(.L_10 - .L_9)
	.align		4
.L_9:
        /*0004*/ 	.word	index@(_Z7forwardiiiPfS_S_S_)
        /*0008*/ 	.word	0x0000001c


	//----- nvinfo : EIATTR_FRAME_SIZE
	.align		4
.L_10:
        /*000c*/ 	.byte	0x04, 0x11
        /*000e*/ 	.short	(.L_12 - .L_11)
	.align		4
.L_11:
        /*0010*/ 	.word	index@(_Z7forwardiiiPfS_S_S_)
        /*0014*/ 	.word	0x00000000


	//----- nvinfo : EIATTR_REGCOUNT
	.align		4
.L_12:
        /*0018*/ 	.byte	0x04, 0x2f
        /*001a*/ 	.short	(.L_14 - .L_13)
	.align		4
.L_13:
        /*001c*/ 	.word	index@(_Z8backwardiiiPfS_S_S_)
        /*0020*/ 	.word	0x00000020


	//----- nvinfo : EIATTR_FRAME_SIZE
	.align		4
.L_14:
        /*0024*/ 	.byte	0x04, 0x11
        /*0026*/ 	.short	(.L_16 - .L_15)
	.align		4
.L_15:
        /*0028*/ 	.word	index@(_Z8backwardiiiPfS_S_S_)
        /*002c*/ 	.word	0x00000000


	//----- nvinfo : EIATTR_REGCOUNT
	.align		4
.L_16:
        /*0030*/ 	.byte	0x04, 0x2f
        /*0032*/ 	.short	(.L_18 - .L_17)
	.align		4
.L_17:
        /*0034*/ 	.word	index@(_Z4reluiiPfS_)
        /*0038*/ 	.word	0x00000008


	//----- nvinfo : EIATTR_FRAME_SIZE
	.align		4
.L_18:
        /*003c*/ 	.byte	0x04, 0x11
        /*003e*/ 	.short	(.L_20 - .L_19)
	.align		4
.L_19:
        /*0040*/ 	.word	index@(_Z4reluiiPfS_)
        /*0044*/ 	.word	0x00000000


	//----- nvinfo : EIATTR_REGCOUNT
	.align		4
.L_20:
        /*0048*/ 	.byte	0x04, 0x2f
        /*004a*/ 	.short	(.L_22 - .L_21)
	.align		4
.L_21:
        /*004c*/ 	.word	index@(_Z13relu_backwardiiPfS_S_)
        /*0050*/ 	.word	0x0000000c


	//----- nvinfo : EIATTR_FRAME_SIZE
	.align		4
.L_22:
        /*0054*/ 	.byte	0x04, 0x11
        /*0056*/ 	.short	(.L_24 - .L_23)
	.align		4
.L_23:
        /*0058*/ 	.word	index@(_Z13relu_backwardiiPfS_S_)
        /*005c*/ 	.word	0x00000000


	//----- nvinfo : EIATTR_REGCOUNT
	.align		4
.L_24:
        /*0060*/ 	.byte	0x04, 0x2f
        /*0062*/ 	.short	(.L_26 - .L_25)
	.align		4
.L_25:
        /*0064*/ 	.word	index@(_Z7softmaxiiPfS_)
        /*0068*/ 	.word	0x00000020


	//----- nvinfo : EIATTR_FRAME_SIZE
	.align		4
.L_26:
        /*006c*/ 	.byte	0x04, 0x11
        /*006e*/ 	.short	(.L_28 - .L_27)
	.align		4
.L_27:
        /*0070*/ 	.word	index@($__internal_3_$__cuda_sm3x_div_rn_noftz_f32_slowpath)
        /*0074*/ 	.word	0x00000000


	//----- nvinfo : EIATTR_FRAME_SIZE
	.align		4
.L_28:
        /*0078*/ 	.byte	0x04, 0x11
        /*007a*/ 	.short	(.L_30 - .L_29)
	.align		4
.L_29:
        /*007c*/ 	.word	index@(_Z7softmaxiiPfS_)
        /*0080*/ 	.word	0x00000000


	//----- nvinfo : EIATTR_REGCOUNT
	.align		4
.L_30:
        /*0084*/ 	.byte	0x04, 0x2f
        /*0086*/ 	.short	(.L_32 - .L_31)
	.align		4
.L_31:
        /*0088*/ 	.word	index@(_Z12crossentropyiiPfS_S_)
        /*008c*/ 	.word	0x0000001c


	//----- nvinfo : EIATTR_FRAME_SIZE
	.align		4
.L_32:
        /*0090*/ 	.byte	0x04, 0x11
        /*0092*/ 	.short	(.L_34 - .L_33)
	.align		4
.L_33:
        /*0094*/ 	.word	index@(_Z12crossentropyiiPfS_S_)
        /*0098*/ 	.word	0x00000000


	//----- nvinfo : EIATTR_REGCOUNT
	.align		4
.L_34:
        /*009c*/ 	.byte	0x04, 0x2f
        /*009e*/ 	.short	(.L_36 - .L_35)
	.align		4
.L_35:
        /*00a0*/ 	.word	index@(_Z22crossentropy_backwardsiiPfS_S_)
        /*00a4*/ 	.word	0x0000000c


	//----- nvinfo : EIATTR_FRAME_SIZE
	.align		4
.L_36:
        /*00a8*/ 	.byte	0x04, 0x11
        /*00aa*/ 	.short	(.L_38 - .L_37)
	.align		4
.L_37:
        /*00ac*/ 	.word	index@(_Z22crossentropy_backwardsiiPfS_S_)
        /*00b0*/ 	.word	0x00000000


	//----- nvinfo : EIATTR_REGCOUNT
	.align		4
.L_38:
        /*00b4*/ 	.byte	0x04, 0x2f
        /*00b6*/ 	.short	(.L_40 - .L_39)
	.align		4
.L_39:
        /*00b8*/ 	.word	index@(_Z10initRandomiiPf)
        /*00bc*/ 	.word	0x00000020


	//----- nvinfo : EIATTR_FRAME_SIZE
	.align		4
.L_40:
        /*00c0*/ 	.byte	0x04, 0x11
        /*00c2*/ 	.short	(.L_42 - .L_41)
	.align		4
.L_41:
        /*00c4*/ 	.word	index@($__internal_2_$__cuda_sm3x_div_rn_noftz_f32_slowpath)
        /*00c8*/ 	.word	0x00000030


	//----- nvinfo : EIATTR_FRAME_SIZE
	.align		4
.L_42:
        /*00cc*/ 	.byte	0x04, 0x11
        /*00ce*/ 	.short	(.L_44 - .L_43)
	.align		4
.L_43:
        /*00d0*/ 	.word	index@($__internal_1_$__cuda_sm20_sqrt_rn_f32_slowpath)
        /*00d4*/ 	.word	0x00000030


	//----- nvinfo : EIATTR_FRAME_SIZE
	.align		4
.L_44:
        /*00d8*/ 	.byte	0x04, 0x11
        /*00da*/ 	.short	(.L_46 - .L_45)
	.align		4
.L_45:
        /*00dc*/ 	.word	index@(_Z10initRandomiiPf)
        /*00e0*/ 	.word	0x00000030


	//----- nvinfo : EIATTR_REGCOUNT
	.align		4
.L_46:
        /*00e4*/ 	.byte	0x04, 0x2f
        /*00e6*/ 	.short	(.L_48 - .L_47)
	.align		4
.L_47:
        /*00e8*/ 	.word	index@(_Z15gradientDescentiiifPfS_S_S_)
        /*00ec*/ 	.word	0x00000020


	//----- nvinfo : EIATTR_FRAME_SIZE
	.align		4
.L_48:
        /*00f0*/ 	.byte	0x04, 0x11
        /*00f2*/ 	.short	(.L_50 - .L_49)
	.align		4
.L_49:
        /*00f4*/ 	.word	index@($__internal_0_$__cuda_sm3x_div_rn_noftz_f32_slowpath)
        /*00f8*/ 	.word	0x00000000


	//----- nvinfo : EIATTR_FRAME_SIZE
	.align		4
.L_50:
        /*00fc*/ 	.byte	0x04, 0x11
        /*00fe*/ 	.short	(.L_52 - .L_51)
	.align		4
.L_51:
        /*0100*/ 	.word	index@(_Z15gradientDescentiiifPfS_S_S_)
        /*0104*/ 	.word	0x00000000


	//----- nvinfo : EIATTR_MIN_STACK_SIZE
	.align		4
.L_52:
        /*0108*/ 	.byte	0x04, 0x12
        /*010a*/ 	.short	(.L_54 - .L_53)
	.align		4
.L_53:
        /*010c*/ 	.word	index@(_Z15gradientDescentiiifPfS_S_S_)
        /*0110*/ 	.word	0x00000000


	//----- nvinfo : EIATTR_MIN_STACK_SIZE
	.align		4
.L_54:
        /*0114*/ 	.byte	0x04, 0x12
        /*0116*/ 	.short	(.L_56 - .L_55)
	.align		4
.L_55:
        /*0118*/ 	.word	index@(_Z10initRandomiiPf)
        /*011c*/ 	.word	0x00000030


	//----- nvinfo : EIATTR_MIN_STACK_SIZE
	.align		4
.L_56:
        /*0120*/ 	.byte	0x04, 0x12
        /*0122*/ 	.short	(.L_58 - .L_57)
	.align		4
.L_57:
        /*0124*/ 	.word	index@(_Z22crossentropy_backwardsiiPfS_S_)
        /*0128*/ 	.word	0x00000000


	//----- nvinfo : EIATTR_MIN_STACK_SIZE
	.align		4
.L_58:
        /*012c*/ 	.byte	0x04, 0x12
        /*012e*/ 	.short	(.L_60 - .L_59)
	.align		4
.L_59:
        /*0130*/ 	.word	index@(_Z12crossentropyiiPfS_S_)
        /*0134*/ 	.word	0x00000000


	//----- nvinfo : EIATTR_MIN_STACK_SIZE
	.align		4
.L_60:
        /*0138*/ 	.byte	0x04, 0x12
        /*013a*/ 	.short	(.L_62 - .L_61)
	.align		4
.L_61:
        /*013c*/ 	.word	index@(_Z7softmaxiiPfS_)
        /*0140*/ 	.word	0x00000000


	//----- nvinfo : EIATTR_MIN_STACK_SIZE
	.align		4
.L_62:
        /*0144*/ 	.byte	0x04, 0x12
        /*0146*/ 	.short	(.L_64 - .L_63)
	.align		4
.L_63:
        /*0148*/ 	.word	index@(_Z13relu_backwardiiPfS_S_)
        /*014c*/ 	.word	0x00000000


	//----- nvinfo : EIATTR_MIN_STACK_SIZE
	.align		4
.L_64:
        /*0150*/ 	.byte	0x04, 0x12
        /*0152*/ 	.short	(.L_66 - .L_65)
	.align		4
.L_65:
        /*0154*/ 	.word	index@(_Z4reluiiPfS_)
        /*0158*/ 	.word	0x00000000


	//----- nvinfo : EIATTR_MIN_STACK_SIZE
	.align		4
.L_66:
        /*015c*/ 	.byte	0x04, 0x12
        /*015e*/ 	.short	(.L_68 - .L_67)
	.align		4
.L_67:
        /*0160*/ 	.word	index@(_Z8backwardiiiPfS_S_S_)
        /*0164*/ 	.word	0x00000000


	//----- nvinfo : EIATTR_MIN_STACK_SIZE
	.align		4
.L_68:
        /*0168*/ 	.byte	0x04, 0x12
        /*016a*/ 	.short	(.L_70 - .L_69)
	.align		4
.L_69:
        /*016c*/ 	.word	index@(_Z7forwardiiiPfS_S_S_)
        /*0170*/ 	.word	0x00000000
.L_70:


//--------------------- .nv.compat                --------------------------
	.section	.nv.compat,"",@"SHT_CUDA_COMPAT_INFO"
	.align	4
        /*0000*/ 	.byte	0x02, 0x09, 0x00, 0x00, 0x02, 0x02, 0x01, 0x00, 0x02, 0x05, 0x05, 0x00, 0x03, 0x07, 0x01, 0x01
        /*0010*/ 	.byte	0x02, 0x03, 0x00, 0x00, 0x02, 0x06, 0x01, 0x00, 0x04, 0x0b, 0x08, 0x00, 0x01, 0x00, 0x00, 0x00
        /*0020*/ 	.byte	0x00, 0x00, 0x00, 0x00


//--------------------- .nv.info._Z15gradientDescentiiifPfS_S_S_ --------------------------
	.section	.nv.info._Z15gradientDescentiiifPfS_S_S_,"",@"SHT_CUDA_INFO"
	.sectionflags	@""
	.align	4


	//----- nvinfo : EIATTR_CUDA_API_VERSION
	.align		4
        /*0000*/ 	.byte	0x04, 0x37
        /*0002*/ 	.short	(.L_72 - .L_71)
.L_71:
        /*0004*/ 	.word	0x00000082


	//----- nvinfo : EIATTR_KPARAM_INFO
	.align		4
.L_72:
        /*0008*/ 	.byte	0x04, 0x17
        /*000a*/ 	.short	(.L_74 - .L_73)
.L_73:
        /*000c*/ 	.word	0x00000000
        /*0010*/ 	.short	0x0007
        /*0012*/ 	.short	0x0028
        /*0014*/ 	.byte	0x00, 0xf5, 0x21, 0x00


	//----- nvinfo : EIATTR_KPARAM_INFO
	.align		4
.L_74:
        /*0018*/ 	.byte	0x04, 0x17
        /*001a*/ 	.short	(.L_76 - .L_75)
.L_75:
        /*001c*/ 	.word	0x00000000
        /*0020*/ 	.short	0x0006
        /*0022*/ 	.short	0x0020
        /*0024*/ 	.byte	0x00, 0xf5, 0x21, 0x00


	//----- nvinfo : EIATTR_KPARAM_INFO
	.align		4
.L_76:
        /*0028*/ 	.byte	0x04, 0x17
        /*002a*/ 	.short	(.L_78 - .L_77)
.L_77:
        /*002c*/ 	.word	0x00000000
        /*0030*/ 	.short	0x0005
        /*0032*/ 	.short	0x0018
        /*0034*/ 	.byte	0x00, 0xf5, 0x21, 0x00


	//----- nvinfo : EIATTR_KPARAM_INFO
	.align		4
.L_78:
        /*0038*/ 	.byte	0x04, 0x17
        /*003a*/ 	.short	(.L_80 - .L_79)
.L_79:
        /*003c*/ 	.word	0x00000000
        /*0040*/ 	.short	0x0004
        /*0042*/ 	.short	0x0010
        /*0044*/ 	.byte	0x00, 0xf5, 0x21, 0x00


	//----- nvinfo : EIATTR_KPARAM_INFO
	.align		4
.L_80:
        /*0048*/ 	.byte	0x04, 0x17
        /*004a*/ 	.short	(.L_82 - .L_81)
.L_81:
        /*004c*/ 	.word	0x00000000
        /*0050*/ 	.short	0x0003
        /*0052*/ 	.short	0x000c
        /*0054*/ 	.byte	0x00, 0xf0, 0x11, 0x00


	//----- nvinfo : EIATTR_KPARAM_INFO
	.align		4
.L_82:
        /*0058*/ 	.byte	0x04, 0x17
        /*005a*/ 	.short	(.L_84 - .L_83)
.L_83:
        /*005c*/ 	.word	0x00000000
        /*0060*/ 	.short	0x0002
        /*0062*/ 	.short	0x0008
        /*0064*/ 	.byte	0x00, 0xf0, 0x11, 0x00


	//----- nvinfo : EIATTR_KPARAM_INFO
	.align		4
.L_84:
        /*0068*/ 	.byte	0x04, 0x17
        /*006a*/ 	.short	(.L_86 - .L_85)
.L_85:
        /*006c*/ 	.word	0x00000000
        /*0070*/ 	.short	0x0001
        /*0072*/ 	.short	0x0004
        /*0074*/ 	.byte	0x00, 0xf0, 0x11, 0x00


	//----- nvinfo : EIATTR_KPARAM_INFO
	.align		4
.L_86:
        /*0078*/ 	.byte	0x04, 0x17
        /*007a*/ 	.short	(.L_88 - .L_87)
.L_87:
        /*007c*/ 	.word	0x00000000
        /*0080*/ 	.short	0x0000
        /*0082*/ 	.short	0x0000
        /*0084*/ 	.byte	0x00, 0xf0, 0x11, 0x00


	//----- nvinfo : EIATTR_SPARSE_MMA_MASK
	.align		4
.L_88:
        /*0088*/ 	.byte	0x03, 0x50
        /*008a*/ 	.short	0x0000


	//----- nvinfo : EIATTR_MAXREG_COUNT
	.align		4
        /*008c*/ 	.byte	0x03, 0x1b
        /*008e*/ 	.short	0x00ff


	//----- nvinfo : EIATTR_MERCURY_ISA_VERSION
	.align		4
        /*0090*/ 	.byte	0x03, 0x5f
        /*0092*/ 	.short	0x0101


	//----- nvinfo : EIATTR_VRC_CTA_INIT_COUNT
	.align		4
        /*0094*/ 	.byte	0x02, 0x4a
	.zero		1
	.zero		1


	//----- nvinfo : EIATTR_EXIT_INSTR_OFFSETS
	.align		4
        /*0098*/ 	.byte	0x04, 0x1c
        /*009a*/ 	.short	(.L_90 - .L_89)


	//   ....[0]....
.L_89:
        /*009c*/ 	.word	0x000000c0


	//   ....[1]....
        /*00a0*/ 	.word	0x00000c30


	//----- nvinfo : EIATTR_CRS_STACK_SIZE
	.align		4
.L_90:
        /*00a4*/ 	.byte	0x04, 0x1e
        /*00a6*/ 	.short	(.L_92 - .L_91)
.L_91:
        /*00a8*/ 	.word	0x00000000


	//----- nvinfo : EIATTR_CBANK_PARAM_SIZE
	.align		4
.L_92:
        /*00ac*/ 	.byte	0x03, 0x19
        /*00ae*/ 	.short	0x0030


	//----- nvinfo : EIATTR_PARAM_CBANK
	.align		4
        /*00b0*/ 	.byte	0x04, 0x0a
        /*00b2*/ 	.short	(.L_94 - .L_93)
	.align		4
.L_93:
        /*00b4*/ 	.word	index@(.nv.constant0._Z15gradientDescentiiifPfS_S_S_)
        /*00b8*/ 	.short	0x0380
        /*00ba*/ 	.short	0x0030


	//----- nvinfo : EIATTR_SW_WAR
	.align		4
.L_94:
        /*00bc*/ 	.byte	0x04, 0x36
        /*00be*/ 	.short	(.L_96 - .L_95)
.L_95:
        /*00c0*/ 	.word	0x00000008
.L_96:


//--------------------- .nv.info._Z10initRandomiiPf --------------------------
	.section	.nv.info._Z10initRandomiiPf,"",@"SHT_CUDA_INFO"
	.sectionflags	@""
	.align	4


	//----- nvinfo : EIATTR_CUDA_API_VERSION
	.align		4
        /*0000*/ 	.byte	0x04, 0x37
        /*0002*/ 	.short	(.L_98 - .L_97)
.L_97:
        /*0004*/ 	.word	0x00000082


	//----- nvinfo : EIATTR_KPARAM_INFO
	.align		4
.L_98:
        /*0008*/ 	.byte	0x04, 0x17
        /*000a*/ 	.short	(.L_100 - .L_99)
.L_99:
        /*000c*/ 	.word	0x00000000
        /*0010*/ 	.short	0x0002
        /*0012*/ 	.short	0x0008
        /*0014*/ 	.byte	0x00, 0xf5, 0x21, 0x00


	//----- nvinfo : EIATTR_KPARAM_INFO
	.align		4
.L_100:
        /*0018*/ 	.byte	0x04, 0x17
        /*001a*/ 	.short	(.L_102 - .L_101)
.L_101:
        /*001c*/ 	.word	0x00000000
        /*0020*/ 	.short	0x0001
        /*0022*/ 	.short	0x0004
        /*0024*/ 	.byte	0x00, 0xf0, 0x11, 0x00


	//----- nvinfo : EIATTR_KPARAM_INFO
	.align		4
.L_102:
        /*0028*/ 	.byte	0x04, 0x17
        /*002a*/ 	.short	(.L_104 - .L_103)
.L_103:
        /*002c*/ 	.word	0x00000000
        /*0030*/ 	.short	0x0000
        /*0032*/ 	.short	0x0000
        /*0034*/ 	.byte	0x00, 0xf0, 0x11, 0x00


	//----- nvinfo : EIATTR_SPARSE_MMA_MASK
	.align		4
.L_104:
        /*0038*/ 	.byte	0x03, 0x50
        /*003a*/ 	.short	0x0000


	//----- nvinfo : EIATTR_MAXREG_COUNT
	.align		4
        /*003c*/ 	.byte	0x03, 0x1b
        /*003e*/ 	.short	0x00ff


	//----- nvinfo : EIATTR_MERCURY_ISA_VERSION
	.align		4
        /*0040*/ 	.byte	0x03, 0x5f
        /*0042*/ 	.short	0x0101


	//----- nvinfo : EIATTR_VRC_CTA_INIT_COUNT
	.align		4
        /*0044*/ 	.byte	0x02, 0x4a
	.zero		1
	.zero		1


	//----- nvinfo : EIATTR_EXIT_INSTR_OFFSETS
	.align		4
        /*0048*/ 	.byte	0x04, 0x1c
        /*004a*/ 	.short	(.L_106 - .L_105)


	//   ....[0]....
.L_105:
        /*004c*/ 	.word	0x000000d0


	//   ....[1]....
        /*0050*/ 	.word	0x00002d90


	//----- nvinfo : EIATTR_CRS_STACK_SIZE
	.align		4
.L_106:
        /*0054*/ 	.byte	0x04, 0x1e
        /*0056*/ 	.short	(.L_108 - .L_107)
.L_107:
        /*0058*/ 	.word	0x00000000


	//----- nvinfo : EIATTR_CBANK_PARAM_SIZE
	.align		4
.L_108:
        /*005c*/ 	.byte	0x03, 0x19
        /*005e*/ 	.short	0x0010


	//----- nvinfo : EIATTR_PARAM_CBANK
	.align		4
        /*0060*/ 	.byte	0x04, 0x0a
        /*0062*/ 	.short	(.L_110 - .L_109)
	.align		4
.L_109:
        /*0064*/ 	.word	index@(.nv.constant0._Z10initRandomiiPf)
        /*0068*/ 	.short	0x0380
        /*006a*/ 	.short	0x0010


	//----- nvinfo : EIATTR_SW_WAR
	.align		4
.L_110:
        /*006c*/ 	.byte	0x04, 0x36
        /*006e*/ 	.short	(.L_112 - .L_111)
.L_111:
        /*0070*/ 	.word	0x00000008
.L_112:


//--------------------- .nv.info._Z22crossentropy_backwardsiiPfS_S_ --------------------------
	.section	.nv.info._Z22crossentropy_backwardsiiPfS_S_,"",@"SHT_CUDA_INFO"
	.sectionflags	@""
	.align	4


	//----- nvinfo : EIATTR_CUDA_API_VERSION
	.align		4
        /*0000*/ 	.byte	0x04, 0x37
        /*0002*/ 	.short	(.L_114 - .L_113)
.L_113:
        /*0004*/ 	.word	0x00000082


	//----- nvinfo : EIATTR_KPARAM_INFO
	.align		4
.L_114:
        /*0008*/ 	.byte	0x04, 0x17
        /*000a*/ 	.short	(.L_116 - .L_115)
.L_115:
        /*000c*/ 	.word	0x00000000
        /*0010*/ 	.short	0x0004
        /*0012*/ 	.short	0x0018
        /*0014*/ 	.byte	0x00, 0xf5, 0x21, 0x00


	//----- nvinfo : EIATTR_KPARAM_INFO
	.align		4
.L_116:
        /*0018*/ 	.byte	0x04, 0x17
        /*001a*/ 	.short	(.L_118 - .L_117)
.L_117:
        /*001c*/ 	.word	0x00000000
        /*0020*/ 	.short	0x0003
        /*0022*/ 	.short	0x0010
        /*0024*/ 	.byte	0x00, 0xf5, 0x21, 0x00


	//----- nvinfo : EIATTR_KPARAM_INFO
	.align		4
.L_118:
        /*0028*/ 	.byte	0x04, 0x17
        /*002a*/ 	.short	(.L_120 - .L_119)
.L_119:
        /*002c*/ 	.word	0x00000000
        /*0030*/ 	.short	0x0002
        /*0032*/ 	.short	0x0008
        /*0034*/ 	.byte	0x00, 0xf5, 0x21, 0x00


	//----- nvinfo : EIATTR_KPARAM_INFO
	.align		4
.L_120:
        /*0038*/ 	.byte	0x04, 0x17
        /*003a*/ 	.short	(.L_122 - .L_121)
.L_121:
        /*003c*/ 	.word	0x00000000
        /*0040*/ 	.short	0x0001
        /*0042*/ 	.short	0x0004
        /*0044*/ 	.byte	0x00, 0xf0, 0x11, 0x00


	//----- nvinfo : EIATTR_KPARAM_INFO
	.align		4
.L_122:
        /*0048*/ 	.byte	0x04, 0x17
        /*004a*/ 	.short	(.L_124 - .L_123)
.L_123:
        /*004c*/ 	.word	0x00000000
        /*0050*/ 	.short	0x0000
        /*0052*/ 	.short	0x0000
        /*0054*/ 	.byte	0x00, 0xf0, 0x11, 0x00


	//----- nvinfo : EIATTR_SPARSE_MMA_MASK
	.align		4
.L_124:
        /*0058*/ 	.byte	0x03, 0x50
        /*005a*/ 	.short	0x0000


	//----- nvinfo : EIATTR_MAXREG_COUNT
	.align		4
        /*005c*/ 	.byte	0x03, 0x1b
        /*005e*/ 	.short	0x00ff


	//----- nvinfo : EIATTR_MERCURY_ISA_VERSION
	.align		4
        /*0060*/ 	.byte	0x03, 0x5f
        /*0062*/ 	.short	0x0101


	//----- nvinfo : EIATTR_VRC_CTA_INIT_COUNT
	.align		4
        /*0064*/ 	.byte	0x02, 0x4a
	.zero		1
	.zero		1


	//----- nvinfo : EIATTR_EXIT_INSTR_OFFSETS
	.align		4
        /*0068*/ 	.byte	0x04, 0x1c
        /*006a*/ 	.short	(.L_126 - .L_125)


	//   ....[0]....
.L_125:
        /*006c*/ 	.word	0x000000c0


	//   ....[1]....
        /*0070*/ 	.word	0x00000190


	//----- nvinfo : EIATTR_CBANK_PARAM_SIZE
	.align		4
.L_126:
        /*0074*/ 	.byte	0x03, 0x19
        /*0076*/ 	.short	0x0020


	//----- nvinfo : EIATTR_PARAM_CBANK
	.align		4
        /*0078*/ 	.byte	0x04, 0x0a
        /*007a*/ 	.short	(.L_128 - .L_127)
	.align		4
.L_127:
        /*007c*/ 	.word	index@(.nv.constant0._Z22crossentropy_backwardsiiPfS_S_)
        /*0080*/ 	.short	0x0380
        /*0082*/ 	.short	0x0020


	//----- nvinfo : EIATTR_SW_WAR
	.align		4
.L_128:
        /*0084*/ 	.byte	0x04, 0x36
        /*0086*/ 	.short	(.L_130 - .L_129)
.L_129:
        /*0088*/ 	.word	0x00000008
.L_130:


//--------------------- .nv.info._Z12crossentropyiiPfS_S_ --------------------------
	.section	.nv.info._Z12crossentropyiiPfS_S_,"",@"SHT_CUDA_INFO"
	.sectionflags	@""
	.align	4


	//----- nvinfo : EIATTR_CUDA_API_VERSION
	.align		4
        /*0000*/ 	.byte	0x04, 0x37
        /*0002*/ 	.short	(.L_132 - .L_131)
.L_131:
        /*0004*/ 	.word	0x00000082


	//----- nvinfo : EIATTR_KPARAM_INFO
	.align		4
.L_132:
        /*0008*/ 	.byte	0x04, 0x17
        /*000a*/ 	.short	(.L_134 - .L_133)
.L_133:
        /*000c*/ 	.word	0x00000000
        /*0010*/ 	.short	0x0004
        /*0012*/ 	.short	0x0018
        /*0014*/ 	.byte	0x00, 0xf5, 0x21, 0x00


	//----- nvinfo : EIATTR_KPARAM_INFO
	.align		4
.L_134:
        /*0018*/ 	.byte	0x04, 0x17
        /*001a*/ 	.short	(.L_136 - .L_135)
.L_135:
        /*001c*/ 	.word	0x00000000
        /*0020*/ 	.short	0x0003
        /*0022*/ 	.short	0x0010
        /*0024*/ 	.byte	0x00, 0xf5, 0x21, 0x00


	//----- nvinfo : EIATTR_KPARAM_INFO
	.align		4
.L_136:
        /*0028*/ 	.byte	0x04, 0x17
        /*002a*/ 	.short	(.L_138 - .L_137)
.L_137:
        /*002c*/ 	.word	0x00000000
        /*0030*/ 	.short	0x0002
        /*0032*/ 	.short	0x0008
        /*0034*/ 	.byte	0x00, 0xf5, 0x21, 0x00


	//----- nvinfo : EIATTR_KPARAM_INFO
	.align		4
.L_138:
        /*0038*/ 	.byte	0x04, 0x17
        /*003a*/ 	.short	(.L_140 - .L_139)
.L_139:
        /*003c*/ 	.word	0x00000000
        /*0040*/ 	.short	0x0001
        /*0042*/ 	.short	0x0004
        /*0044*/ 	.byte	0x00, 0xf0, 0x11, 0x00


	//----- nvinfo : EIATTR_KPARAM_INFO
	.align		4
.L_140:
        /*0048*/ 	.byte	0x04, 0x17
        /*004a*/ 	.short	(.L_142 - .L_141)
.L_141:
        /*004c*/ 	.word	0x00000000
        /*0050*/ 	.short	0x0000
        /*0052*/ 	.short	0x0000
        /*0054*/ 	.byte	0x00, 0xf0, 0x11, 0x00


	//----- nvinfo : EIATTR_SPARSE_MMA_MASK
	.align		4
.L_142:
        /*0058*/ 	.byte	0x03, 0x50
        /*005a*/ 	.short	0x0000


	//----- nvinfo : EIATTR_MAXREG_COUNT
	.align		4
        /*005c*/ 	.byte	0x03, 0x1b
        /*005e*/ 	.short	0x00ff


	//----- nvinfo : EIATTR_MERCURY_ISA_VERSION
	.align		4
        /*0060*/ 	.byte	0x03, 0x5f
        /*0062*/ 	.short	0x0101


	//----- nvinfo : EIATTR_VRC_CTA_INIT_COUNT
	.align		4
        /*0064*/ 	.byte	0x02, 0x4a
	.zero		1
	.zero		1


	//----- nvinfo : EIATTR_EXIT_INSTR_OFFSETS
	.align		4
        /*0068*/ 	.byte	0x04, 0x1c
        /*006a*/ 	.short	(.L_144 - .L_143)


	//   ....[0]....
.L_143:
        /*006c*/ 	.word	0x00000070


	//   ....[1]....
        /*0070*/ 	.word	0x00001620


	//----- nvinfo : EIATTR_CRS_STACK_SIZE
	.align		4
.L_144:
        /*0074*/ 	.byte	0x04, 0x1e
        /*0076*/ 	.short	(.L_146 - .L_145)
.L_145:
        /*0078*/ 	.word	0x00000000


	//----- nvinfo : EIATTR_CBANK_PARAM_SIZE
	.align		4
.L_146:
        /*007c*/ 	.byte	0x03, 0x19
        /*007e*/ 	.short	0x0020


	//----- nvinfo : EIATTR_PARAM_CBANK
	.align		4
        /*0080*/ 	.byte	0x04, 0x0a
        /*0082*/ 	.short	(.L_148 - .L_147)
	.align		4
.L_147:
        /*0084*/ 	.word	index@(.nv.constant0._Z12crossentropyiiPfS_S_)
        /*0088*/ 	.short	0x0380
        /*008a*/ 	.short	0x0020


	//----- nvinfo : EIATTR_SW_WAR
	.align		4
.L_148:
        /*008c*/ 	.byte	0x04, 0x36
        /*008e*/ 	.short	(.L_150 - .L_149)
.L_149:
        /*0090*/ 	.word	0x00000008
.L_150:


//--------------------- .nv.info._Z7softmaxiiPfS_ --------------------------
	.section	.nv.info._Z7softmaxiiPfS_,"",@"SHT_CUDA_INFO"
	.sectionflags	@""
	.align	4


	//----- nvinfo : EIATTR_CUDA_API_VERSION
	.align		4
        /*0000*/ 	.byte	0x04, 0x37
        /*0002*/ 	.short	(.L_152 - .L_151)
.L_151:
        /*0004*/ 	.word	0x00000082


	//----- nvinfo : EIATTR_KPARAM_INFO
	.align		4
.L_152:
        /*0008*/ 	.byte	0x04, 0x17
        /*000a*/ 	.short	(.L_154 - .L_153)
.L_153:
        /*000c*/ 	.word	0x00000000
        /*0010*/ 	.short	0x0003
        /*0012*/ 	.short	0x0010
        /*0014*/ 	.byte	0x00, 0xf5, 0x21, 0x00


	//----- nvinfo : EIATTR_KPARAM_INFO
	.align		4
.L_154:
        /*0018*/ 	.byte	0x04, 0x17
        /*001a*/ 	.short	(.L_156 - .L_155)
.L_155:
        /*001c*/ 	.word	0x00000000
        /*0020*/ 	.short	0x0002
        /*0022*/ 	.short	0x0008
        /*0024*/ 	.byte	0x00, 0xf5, 0x21, 0x00


	//----- nvinfo : EIATTR_KPARAM_INFO
	.align		4
.L_156:
        /*0028*/ 	.byte	0x04, 0x17
        /*002a*/ 	.short	(.L_158 - .L_157)
.L_157:
        /*002c*/ 	.word	0x00000000
        /*0030*/ 	.short	0x0001
        /*0032*/ 	.short	0x0004
        /*0034*/ 	.byte	0x00, 0xf0, 0x11, 0x00


	//----- nvinfo : EIATTR_KPARAM_INFO
	.align		4
.L_158:
        /*0038*/ 	.byte	0x04, 0x17
        /*003a*/ 	.short	(.L_160 - .L_159)
.L_159:
        /*003c*/ 	.word	0x00000000
        /*0040*/ 	.short	0x0000
        /*0042*/ 	.short	0x0000
        /*0044*/ 	.byte	0x00, 0xf0, 0x11, 0x00


	//----- nvinfo : EIATTR_SPARSE_MMA_MASK
	.align		4
.L_160:
        /*0048*/ 	.byte	0x03, 0x50
        /*004a*/ 	.short	0x0000


	//----- nvinfo : EIATTR_MAXREG_COUNT
	.align		4
        /*004c*/ 	.byte	0x03, 0x1b
        /*004e*/ 	.short	0x00ff


	//----- nvinfo : EIATTR_NUM_BARRIERS
	.align		4
        /*0050*/ 	.byte	0x02, 0x4c
        /*0052*/ 	.byte	0x01
	.zero		1


	//----- nvinfo : EIATTR_MERCURY_ISA_VERSION
	.align		4
        /*0054*/ 	.byte	0x03, 0x5f
        /*0056*/ 	.short	0x0101


	//----- nvinfo : EIATTR_VRC_CTA_INIT_COUNT
	.align		4
        /*0058*/ 	.byte	0x02, 0x4a
	.zero		1
	.zero		1


	//----- nvinfo : EIATTR_EXIT_INSTR_OFFSETS
	.align		4
        /*005c*/ 	.byte	0x04, 0x1c
        /*005e*/ 	.short	(.L_162 - .L_161)


	//   ....[0]....
.L_161:
        /*0060*/ 	.word	0x000000c0


	//   ....[1]....
        /*0064*/ 	.word	0x000014f0


	//----- nvinfo : EIATTR_CRS_STACK_SIZE
	.align		4
.L_162:
        /*0068*/ 	.byte	0x04, 0x1e
        /*006a*/ 	.short	(.L_164 - .L_163)
.L_163:
        /*006c*/ 	.word	0x00000000


	//----- nvinfo : EIATTR_CBANK_PARAM_SIZE
	.align		4
.L_164:
        /*0070*/ 	.byte	0x03, 0x19
        /*0072*/ 	.short	0x0018


	//----- nvinfo : EIATTR_PARAM_CBANK
	.align		4
        /*0074*/ 	.byte	0x04, 0x0a
        /*0076*/ 	.short	(.L_166 - .L_165)
	.align		4
.L_165:
        /*0078*/ 	.word	index@(.nv.constant0._Z7softmaxiiPfS_)
        /*007c*/ 	.short	0x0380
        /*007e*/ 	.short	0x0018


	//----- nvinfo : EIATTR_SW_WAR
	.align		4
.L_166:
        /*0080*/ 	.byte	0x04, 0x36
        /*0082*/ 	.short	(.L_168 - .L_167)
.L_167:
        /*0084*/ 	.word	0x00000008
.L_168:


//--------------------- .nv.info._Z13relu_backwardiiPfS_S_ --------------------------
	.section	.nv.info._Z13relu_backwardiiPfS_S_,"",@"SHT_CUDA_INFO"
	.sectionflags	@""
	.align	4


	//----- nvinfo : EIATTR_CUDA_API_VERSION
	.align		4
        /*0000*/ 	.byte	0x04, 0x37
        /*0002*/ 	.short	(.L_170 - .L_169)
.L_169:
        /*0004*/ 	.word	0x00000082


	//----- nvinfo : EIATTR_KPARAM_INFO
	.align		4
.L_170:
        /*0008*/ 	.byte	0x04, 0x17
        /*000a*/ 	.short	(.L_172 - .L_171)
.L_171:
        /*000c*/ 	.word	0x00000000
        /*0010*/ 	.short	0x0004
        /*0012*/ 	.short	0x0018
        /*0014*/ 	.byte	0x00, 0xf5, 0x21, 0x00


	//----- nvinfo : EIATTR_KPARAM_INFO
	.align		4
.L_172:
        /*0018*/ 	.byte	0x04, 0x17
        /*001a*/ 	.short	(.L_174 - .L_173)
.L_173:
        /*001c*/ 	.word	0x00000000
        /*0020*/ 	.short	0x0003
        /*0022*/ 	.short	0x0010
        /*0024*/ 	.byte	0x00, 0xf5, 0x21, 0x00


	//----- nvinfo : EIATTR_KPARAM_INFO
	.align		4
.L_174:
        /*0028*/ 	.byte	0x04, 0x17
        /*002a*/ 	.short	(.L_176 - .L_175)
.L_175:
        /*002c*/ 	.word	0x00000000
        /*0030*/ 	.short	0x0002
        /*0032*/ 	.short	0x0008
        /*0034*/ 	.byte	0x00, 0xf5, 0x21, 0x00


	//----- nvinfo : EIATTR_KPARAM_INFO
	.align		4
.L_176:
        /*0038*/ 	.byte	0x04, 0x17
        /*003a*/ 	.short	(.L_178 - .L_177)
.L_177:
        /*003c*/ 	.word	0x00000000
        /*0040*/ 	.short	0x0001
        /*0042*/ 	.short	0x0004
        /*0044*/ 	.byte	0x00, 0xf0, 0x11, 0x00


	//----- nvinfo : EIATTR_KPARAM_INFO
	.align		4
.L_178:
        /*0048*/ 	.byte	0x04, 0x17
        /*004a*/ 	.short	(.L_180 - .L_179)
.L_179:
        /*004c*/ 	.word	0x00000000
        /*0050*/ 	.short	0x0000
        /*0052*/ 	.short	0x0000
        /*0054*/ 	.byte	0x00, 0xf0, 0x11, 0x00


	//----- nvinfo : EIATTR_SPARSE_MMA_MASK
	.align		4
.L_180:
        /*0058*/ 	.byte	0x03, 0x50
        /*005a*/ 	.short	0x0000


	//----- nvinfo : EIATTR_MAXREG_COUNT
	.align		4
        /*005c*/ 	.byte	0x03, 0x1b
        /*005e*/ 	.short	0x00ff


	//----- nvinfo : EIATTR_MERCURY_ISA_VERSION
	.align		4
        /*0060*/ 	.byte	0x03, 0x5f
        /*0062*/ 	.short	0x0101


	//----- nvinfo : EIATTR_VRC_CTA_INIT_COUNT
	.align		4
        /*0064*/ 	.byte	0x02, 0x4a
	.zero		1
	.zero		1


	//----- nvinfo : EIATTR_EXIT_INSTR_OFFSETS
	.align		4
        /*0068*/ 	.byte	0x04, 0x1c
        /*006a*/ 	.short	(.L_182 - .L_181)


	//   ....[0]....
.L_181:
        /*006c*/ 	.word	0x000000c0


	//   ....[1]....
        /*0070*/ 	.word	0x000001d0


	//----- nvinfo : EIATTR_CRS_STACK_SIZE
	.align		4
.L_182:
        /*0074*/ 	.byte	0x04, 0x1e
        /*0076*/ 	.short	(.L_184 - .L_183)
.L_183:
        /*0078*/ 	.word	0x00000000


	//----- nvinfo : EIATTR_CBANK_PARAM_SIZE
	.align		4
.L_184:
        /*007c*/ 	.byte	0x03, 0x19
        /*007e*/ 	.short	0x0020


	//----- nvinfo : EIATTR_PARAM_CBANK
	.align		4
        /*0080*/ 	.byte	0x04, 0x0a
        /*0082*/ 	.short	(.L_186 - .L_185)
	.align		4
.L_185:
        /*0084*/ 	.word	index@(.nv.constant0._Z13relu_backwardiiPfS_S_)
        /*0088*/ 	.short	0x0380
        /*008a*/ 	.short	0x0020


	//----- nvinfo : EIATTR_SW_WAR
	.align		4
.L_186:
        /*008c*/ 	.byte	0x04, 0x36
        /*008e*/ 	.short	(.L_188 - .L_187)
.L_187:
        /*0090*/ 	.word	0x00000008
.L_188:


//--------------------- .nv.info._Z4reluiiPfS_    --------------------------
	.section	.nv.info._Z4reluiiPfS_,"",@"SHT_CUDA_INFO"
	.sectionflags	@""
	.align	4


	//----- nvinfo : EIATTR_CUDA_API_VERSION
	.align		4
        /*0000*/ 	.byte	0x04, 0x37
        /*0002*/ 	.short	(.L_190 - .L_189)
.L_189:
        /*0004*/ 	.word	0x00000082


	//----- nvinfo : EIATTR_KPARAM_INFO
	.align		4
.L_190:
        /*0008*/ 	.byte	0x04, 0x17
        /*000a*/ 	.short	(.L_192 - .L_191)
.L_191:
        /*000c*/ 	.word	0x00000000
        /*0010*/ 	.short	0x0003
        /*0012*/ 	.short	0x0010
        /*0014*/ 	.byte	0x00, 0xf5, 0x21, 0x00


	//----- nvinfo : EIATTR_KPARAM_INFO
	.align		4
.L_192:
        /*0018*/ 	.byte	0x04, 0x17
        /*001a*/ 	.short	(.L_194 - .L_193)
.L_193:
        /*001c*/ 	.word	0x00000000
        /*0020*/ 	.short	0x0002
        /*0022*/ 	.short	0x0008
        /*0024*/ 	.byte	0x00, 0xf5, 0x21, 0x00


	//----- nvinfo : EIATTR_KPARAM_INFO
	.align		4
.L_194:
        /*0028*/ 	.byte	0x04, 0x17
        /*002a*/ 	.short	(.L_196 - .L_195)
.L_195:
        /*002c*/ 	.word	0x00000000
        /*0030*/ 	.short	0x0001
        /*0032*/ 	.short	0x0004
        /*0034*/ 	.byte	0x00, 0xf0, 0x11, 0x00


	//----- nvinfo : EIATTR_KPARAM_INFO
	.align		4
.L_196:
        /*0038*/ 	.byte	0x04, 0x17
        /*003a*/ 	.short	(.L_198 - .L_197)
.L_197:
        /*003c*/ 	.word	0x00000000
        /*0040*/ 	.short	0x0000
        /*0042*/ 	.short	0x0000
        /*0044*/ 	.byte	0x00, 0xf0, 0x11, 0x00


	//----- nvinfo : EIATTR_SPARSE_MMA_MASK
	.align		4
.L_198:
        /*0048*/ 	.byte	0x03, 0x50
        /*004a*/ 	.short	0x0000


	//----- nvinfo : EIATTR_MAXREG_COUNT
	.align		4
        /*004c*/ 	.byte	0x03, 0x1b
        /*004e*/ 	.short	0x00ff


	//----- nvinfo : EIATTR_MERCURY_ISA_VERSION
	.align		4
        /*0050*/ 	.byte	0x03, 0x5f
        /*0052*/ 	.short	0x0101


	//----- nvinfo : EIATTR_VRC_CTA_INIT_COUNT
	.align		4
        /*0054*/ 	.byte	0x02, 0x4a
	.zero		1
	.zero		1


	//----- nvinfo : EIATTR_EXIT_INSTR_OFFSETS
	.align		4
        /*0058*/ 	.byte	0x04, 0x1c
        /*005a*/ 	.short	(.L_200 - .L_199)


	//   ....[0]....
.L_199:
        /*005c*/ 	.word	0x000000c0


	//   ....[1]....
        /*0060*/ 	.word	0x00000140


	//----- nvinfo : EIATTR_CBANK_PARAM_SIZE
	.align		4
.L_200:
        /*0064*/ 	.byte	0x03, 0x19
        /*0066*/ 	.short	0x0018


	//----- nvinfo : EIATTR_PARAM_CBANK
	.align		4
        /*0068*/ 	.byte	0x04, 0x0a
        /*006a*/ 	.short	(.L_202 - .L_201)
	.align		4
.L_201:
        /*006c*/ 	.word	index@(.nv.constant0._Z4reluiiPfS_)
        /*0070*/ 	.short	0x0380
        /*0072*/ 	.short	0x0018


	//----- nvinfo : EIATTR_SW_WAR
	.align		4
.L_202:
        /*0074*/ 	.byte	0x04, 0x36
        /*0076*/ 	.short	(.L_204 - .L_203)
.L_203:
        /*0078*/ 	.word	0x00000008
.L_204:


//--------------------- .nv.info._Z8backwardiiiPfS_S_S_ --------------------------
	.section	.nv.info._Z8backwardiiiPfS_S_S_,"",@"SHT_CUDA_INFO"
	.sectionflags	@""
	.align	4


	//----- nvinfo : EIATTR_CUDA_API_VERSION
	.align		4
        /*0000*/ 	.byte	0x04, 0x37
        /*0002*/ 	.short	(.L_206 - .L_205)
.L_205:
        /*0004*/ 	.word	0x00000082


	//----- nvinfo : EIATTR_KPARAM_INFO
	.align		4
.L_206:
        /*0008*/ 	.byte	0x04, 0x17
        /*000a*/ 	.short	(.L_208 - .L_207)
.L_207:
        /*000c*/ 	.word	0x00000000
        /*0010*/ 	.short	0x0006
        /*0012*/ 	.short	0x0028
        /*0014*/ 	.byte	0x00, 0xf5, 0x21, 0x00


	//----- nvinfo : EIATTR_KPARAM_INFO
	.align		4
.L_208:
        /*0018*/ 	.byte	0x04, 0x17
        /*001a*/ 	.short	(.L_210 - .L_209)
.L_209:
        /*001c*/ 	.word	0x00000000
        /*0020*/ 	.short	0x0005
        /*0022*/ 	.short	0x0020
        /*0024*/ 	.byte	0x00, 0xf5, 0x21, 0x00


	//----- nvinfo : EIATTR_KPARAM_INFO
	.align		4
.L_210:
        /*0028*/ 	.byte	0x04, 0x17
        /*002a*/ 	.short	(.L_212 - .L_211)
.L_211:
        /*002c*/ 	.word	0x00000000
        /*0030*/ 	.short	0x0004
        /*0032*/ 	.short	0x0018
        /*0034*/ 	.byte	0x00, 0xf5, 0x21, 0x00


	//----- nvinfo : EIATTR_KPARAM_INFO
	.align		4
.L_212:
        /*0038*/ 	.byte	0x04, 0x17
        /*003a*/ 	.short	(.L_214 - .L_213)
.L_213:
        /*003c*/ 	.word	0x00000000
        /*0040*/ 	.short	0x0003
        /*0042*/ 	.short	0x0010
        /*0044*/ 	.byte	0x00, 0xf5, 0x21, 0x00


	//----- nvinfo : EIATTR_KPARAM_INFO
	.align		4
.L_214:
        /*0048*/ 	.byte	0x04, 0x17
        /*004a*/ 	.short	(.L_216 - .L_215)
.L_215:
        /*004c*/ 	.word	0x00000000
        /*0050*/ 	.short	0x0002
        /*0052*/ 	.short	0x0008
        /*0054*/ 	.byte	0x00, 0xf0, 0x11, 0x00


	//----- nvinfo : EIATTR_KPARAM_INFO
	.align		4
.L_216:
        /*0058*/ 	.byte	0x04, 0x17
        /*005a*/ 	.short	(.L_218 - .L_217)
.L_217:
        /*005c*/ 	.word	0x00000000
        /*0060*/ 	.short	0x0001
        /*0062*/ 	.short	0x0004
        /*0064*/ 	.byte	0x00, 0xf0, 0x11, 0x00


	//----- nvinfo : EIATTR_KPARAM_INFO
	.align		4
.L_218:
        /*0068*/ 	.byte	0x04, 0x17
        /*006a*/ 	.short	(.L_220 - .L_219)
.L_219:
        /*006c*/ 	.word	0x00000000
        /*0070*/ 	.short	0x0000
        /*0072*/ 	.short	0x0000
        /*0074*/ 	.byte	0x00, 0xf0, 0x11, 0x00


	//----- nvinfo : EIATTR_SPARSE_MMA_MASK
	.align		4
.L_220:
        /*0078*/ 	.byte	0x03, 0x50
        /*007a*/ 	.short	0x0000


	//----- nvinfo : EIATTR_MAXREG_COUNT
	.align		4
        /*007c*/ 	.byte	0x03, 0x1b
        /*007e*/ 	.short	0x00ff


	//----- nvinfo : EIATTR_MERCURY_ISA_VERSION
	.align		4
        /*0080*/ 	.byte	0x03, 0x5f
        /*0082*/ 	.short	0x0101


	//----- nvinfo : EIATTR_VRC_CTA_INIT_COUNT
	.align		4
        /*0084*/ 	.byte	0x02, 0x4a
	.zero		1
	.zero		1


	//----- nvinfo : EIATTR_EXIT_INSTR_OFFSETS
	.align		4
        /*0088*/ 	.byte	0x04, 0x1c
        /*008a*/ 	.short	(.L_222 - .L_221)


	//   ....[0]....
.L_221:
        /*008c*/ 	.word	0x000000d0


	//   ....[1]....
        /*0090*/ 	.word	0x000008f0


	//----- nvinfo : EIATTR_CBANK_PARAM_SIZE
	.align		4
.L_222:
        /*0094*/ 	.byte	0x03, 0x19
        /*0096*/ 	.short	0x0030


	//----- nvinfo : EIATTR_PARAM_CBANK
	.align		4
        /*0098*/ 	.byte	0x04, 0x0a
        /*009a*/ 	.short	(.L_224 - .L_223)
	.align		4
.L_223:
        /*009c*/ 	.word	index@(.nv.constant0._Z8backwardiiiPfS_S_S_)
        /*00a0*/ 	.short	0x0380
        /*00a2*/ 	.short	0x0030


	//----- nvinfo : EIATTR_SW_WAR
	.align		4
.L_224:
        /*00a4*/ 	.byte	0x04, 0x36
        /*00a6*/ 	.short	(.L_226 - .L_225)
.L_225:
        /*00a8*/ 	.word	0x00000008
.L_226:


//--------------------- .nv.info._Z7forwardiiiPfS_S_S_ --------------------------
	.section	.nv.info._Z7forwardiiiPfS_S_S_,"",@"SHT_CUDA_INFO"
	.sectionflags	@""
	.align	4


	//----- nvinfo : EIATTR_CUDA_API_VERSION
	.align		4
        /*0000*/ 	.byte	0x04, 0x37
        /*0002*/ 	.short	(.L_228 - .L_227)
.L_227:
        /*0004*/ 	.word	0x00000082


	//----- nvinfo : EIATTR_KPARAM_INFO
	.align		4
.L_228:
        /*0008*/ 	.byte	0x04, 0x17
        /*000a*/ 	.short	(.L_230 - .L_229)
.L_229:
        /*000c*/ 	.word	0x00000000
        /*0010*/ 	.short	0x0006
        /*0012*/ 	.short	0x0028
        /*0014*/ 	.byte	0x00, 0xf5, 0x21, 0x00


	//----- nvinfo : EIATTR_KPARAM_INFO
	.align		4
.L_230:
        /*0018*/ 	.byte	0x04, 0x17
        /*001a*/ 	.short	(.L_232 - .L_231)
.L_231:
        /*001c*/ 	.word	0x00000000
        /*0020*/ 	.short	0x0005
        /*0022*/ 	.short	0x0020
        /*0024*/ 	.byte	0x00, 0xf5, 0x21, 0x00


	//----- nvinfo : EIATTR_KPARAM_INFO
	.align		4
.L_232:
        /*0028*/ 	.byte	0x04, 0x17
        /*002a*/ 	.short	(.L_234 - .L_233)
.L_233:
        /*002c*/ 	.word	0x00000000
        /*0030*/ 	.short	0x0004
        /*0032*/ 	.short	0x0018
        /*0034*/ 	.byte	0x00, 0xf5, 0x21, 0x00


	//----- nvinfo : EIATTR_KPARAM_INFO
	.align		4
.L_234:
        /*0038*/ 	.byte	0x04, 0x17
        /*003a*/ 	.short	(.L_236 - .L_235)
.L_235:
        /*003c*/ 	.word	0x00000000
        /*0040*/ 	.short	0x0003
        /*0042*/ 	.short	0x0010
        /*0044*/ 	.byte	0x00, 0xf5, 0x21, 0x00


	//----- nvinfo : EIATTR_KPARAM_INFO
	.align		4
.L_236:
        /*0048*/ 	.byte	0x04, 0x17
        /*004a*/ 	.short	(.L_238 - .L_237)
.L_237:
        /*004c*/ 	.word	0x00000000
        /*0050*/ 	.short	0x0002
        /*0052*/ 	.short	0x0008
        /*0054*/ 	.byte	0x00, 0xf0, 0x11, 0x00


	//----- nvinfo : EIATTR_KPARAM_INFO
	.align		4
.L_238:
        /*0058*/ 	.byte	0x04, 0x17
        /*005a*/ 	.short	(.L_240 - .L_239)
.L_239:
        /*005c*/ 	.word	0x00000000
        /*0060*/ 	.short	0x0001
        /*0062*/ 	.short	0x0004
        /*0064*/ 	.byte	0x00, 0xf0, 0x11, 0x00


	//----- nvinfo : EIATTR_KPARAM_INFO
	.align		4
.L_240:
        /*0068*/ 	.byte	0x04, 0x17
        /*006a*/ 	.short	(.L_242 - .L_241)
.L_241:
        /*006c*/ 	.word	0x00000000
        /*0070*/ 	.short	0x0000
        /*0072*/ 	.short	0x0000
        /*0074*/ 	.byte	0x00, 0xf0, 0x11, 0x00


	//----- nvinfo : EIATTR_SPARSE_MMA_MASK
	.align		4
.L_242:
        /*0078*/ 	.byte	0x03, 0x50
        /*007a*/ 	.short	0x0000


	//----- nvinfo : EIATTR_MAXREG_COUNT
	.align		4
        /*007c*/ 	.byte	0x03, 0x1b
        /*007e*/ 	.short	0x00ff


	//----- nvinfo : EIATTR_MERCURY_ISA_VERSION
	.align		4
        /*0080*/ 	.byte	0x03, 0x5f
        /*0082*/ 	.short	0x0101


	//----- nvinfo : EIATTR_VRC_CTA_INIT_COUNT
	.align		4
        /*0084*/ 	.byte	0x02, 0x4a
	.zero		1
	.zero		1


	//----- nvinfo : EIATTR_EXIT_INSTR_OFFSETS
	.align		4
        /*0088*/ 	.byte	0x04, 0x1c
        /*008a*/ 	.short	(.L_244 - .L_243)


	//   ....[0]....
.L_243:
        /*008c*/ 	.word	0x000000d0


	//   ....[1]....
        /*0090*/ 	.word	0x00000180


	//   ....[2]....
        /*0094*/ 	.word	0x00000550


	//   ....[3]....
        /*0098*/ 	.word	0x00000790


	//   ....[4]....
        /*009c*/ 	.word	0x00000930


	//   ....[5]....
        /*00a0*/ 	.word	0x000009e0


	//----- nvinfo : EIATTR_CBANK_PARAM_SIZE
	.align		4
.L_244:
        /*00a4*/ 	.byte	0x03, 0x19
        /*00a6*/ 	.short	0x0030


	//----- nvinfo : EIATTR_PARAM_CBANK
	.align		4
        /*00a8*/ 	.byte	0x04, 0x0a
        /*00aa*/ 	.short	(.L_246 - .L_245)
	.align		4
.L_245:
        /*00ac*/ 	.word	index@(.nv.constant0._Z7forwardiiiPfS_S_S_)
        /*00b0*/ 	.short	0x0380
        /*00b2*/ 	.short	0x0030


	//----- nvinfo : EIATTR_SW_WAR
	.align		4
.L_246:
        /*00b4*/ 	.byte	0x04, 0x36
        /*00b6*/ 	.short	(.L_248 - .L_247)
.L_247:
        /*00b8*/ 	.word	0x00000008
.L_248:


//--------------------- .nv.callgraph             --------------------------
	.section	.nv.callgraph,"",@"SHT_CUDA_CALLGRAPH"
	.align	4
	.sectionentsize	8
	.align		4
        /*0000*/ 	.word	0x00000000
	.align		4
        /*0004*/ 	.word	0xffffffff
	.align		4
        /*0008*/ 	.word	0x00000000
	.align		4
        /*000c*/ 	.word	0xfffffffe
	.align		4
        /*0010*/ 	.word	0x00000000
	.align		4
        /*0014*/ 	.word	0xfffffffd
	.align		4
        /*0018*/ 	.word	0x00000000
	.align		4
        /*001c*/ 	.word	0xfffffffc


//--------------------- .nv.constant4             --------------------------
	.section	.nv.constant4,"a",@progbits
	.align	8
	.align		8
.nv.constant4:
        /*0000*/ 	.dword	precalc_xorwow_matrix
	.align		8
        /*0008*/ 	.dword	precalc_xorwow_offset_matrix
	.align		8
        /*0010*/ 	.dword	mrg32k3aM1
	.align		8
        /*0018*/ 	.dword	mrg32k3aM2
	.align		8
        /*0020*/ 	.dword	mrg32k3aM1SubSeq
	.align		8
        /*0028*/ 	.dword	mrg32k3aM2SubSeq
	.align		8
        /*0030*/ 	.dword	mrg32k3aM1Seq
	.align		8
        /*0038*/ 	.dword	mrg32k3aM2Seq


//--------------------- .nv.constant3             --------------------------
	.section	.nv.constant3,"a",@progbits
	.align	8
.nv.constant3:
	.type		__cr_lgamma_table,@object
	.size		__cr_lgamma_table,(.L_8 - __cr_lgamma_table)
__cr_lgamma_table:
        /*0000*/ 	.byte	0x00, 0x00, 0x00, 0x00, 0x00, 0x00, 0x00, 0x00, 0x00, 0x00, 0x00, 0x00, 0x00, 0x00, 0x00, 0x00
        /*0010*/ 	.byte	0xef, 0x39, 0xfa, 0xfe, 0x42, 0x2e, 0xe6, 0x3f, 0x02, 0x20, 0x2a, 0xfa, 0x0b, 0xab, 0xfc, 0x3f
        /*0020*/ 	.byte	0xf9, 0x2c, 0x92, 0x7c, 0xa7, 0x6c, 0x09, 0x40, 0xc9, 0x79, 0x44, 0x3c, 0x64, 0x26, 0x13, 0x40
        /*0030*/ 	.byte	0xca, 0x01, 0xcf, 0x3a, 0x27, 0x51, 0x1a, 0x40, 0x30, 0xcc, 0x2d, 0xf3, 0xe1, 0x0c, 0x21, 0x40
        /*0040*/ 	.byte	0x0d, 0xb7, 0xfc, 0x82, 0x8e, 0x35, 0x25, 0x40
.L_8:


//--------------------- .text._Z15gradientDescentiiifPfS_S_S_ --------------------------
	.section	.text._Z15gradientDescentiiifPfS_S_S_,"ax",@progbits
	.align	128
        .global         _Z15gradientDescentiiifPfS_S_S_
        .type           _Z15gradientDescentiiifPfS_S_S_,@function
        .size           _Z15gradientDescentiiifPfS_S_S_,(.L_x_99 - _Z15gradientDescentiiifPfS_S_S_)
        .other          _Z15gradientDescentiiifPfS_S_S_,@"STO_CUDA_ENTRY STV_DEFAULT"
_Z15gradientDescentiiifPfS_S_S_:
.text._Z15gradientDescentiiifPfS_S_S_:
[----:B------:R-:W-:Y:S01]  /*0000*/  LDC R1, c[0x0][0x37c] ;  /* 0x0000df00ff017b82 */ /* 0x000fe20000000800 */
[----:B------:R-:W0:Y:S07]  /*0010*/  S2R R0, SR_TID.X ;  /* 0x0000000000007919 */ /* 0x000e2e0000002100 */
[----:B------:R-:W0:Y:S01]  /*0020*/  S2UR UR4, SR_CTAID.X ;  /* 0x00000000000479c3 */ /* 0x000e220000002500 */
[----:B------:R-:W1:Y:S07]  /*0030*/  S2R R5, SR_TID.Y ;  /* 0x0000000000057919 */ /* 0x000e6e0000002200 */
[----:B------:R-:W0:Y:S08]  /*0040*/  LDC R3, c[0x0][0x360] ;  /* 0x0000d800ff037b82 */ /* 0x000e300000000800 */
[----:B------:R-:W1:Y:S08]  /*0050*/  S2UR UR5, SR_CTAID.Y ;  /* 0x00000000000579c3 */ /* 0x000e700000002600 */
[----:B------:R-:W1:Y:S08]  /*0060*/  LDC R2, c[0x0][0x364] ;  /* 0x0000d900ff027b82 */ /* 0x000e700000000800 */
[----:B------:R-:W2:Y:S01]  /*0070*/  LDC.64 R12, c[0x0][0x380] ;  /* 0x0000e000ff0c7b82 */ /* 0x000ea20000000a00 */
[----:B0-----:R-:W-:-:S02]  /*0080*/  IMAD R3, R3, UR4, R0 ;  /* 0x0000000403037c24 */ /* 0x001fc4000f8e0200 */
[----:B-1----:R-:W-:-:S03]  /*0090*/  IMAD R0, R2, UR5, R5 ;  /* 0x0000000502007c24 */ /* 0x002fc6000f8e0205 */
[----:B--2---:R-:W-:-:S04]  /*00a0*/  ISETP.GE.AND P0, PT, R3, R13, PT ;  /* 0x0000000d0300720c */ /* 0x004fc80003f06270 */
[----:B------:R-:W-:-:S13]  /*00b0*/  ISETP.GE.OR P0, PT, R0, R12, P0 ;  /* 0x0000000c0000720c */ /* 0x000fda0000706670 */
[----:B------:R-:W-:Y:S05]  /*00c0*/  @P0 EXIT ;  /* 0x000000000000094d */ /* 0x000fea0003800000 */
[----:B------:R-:W0:Y:S01]  /*00d0*/  LDC R2, c[0x0][0x388] ;  /* 0x0000e200ff027b82 */ /* 0x000e220000000800 */
[----:B------:R-:W1:Y:S01]  /*00e0*/  LDCU.64 UR4, c[0x0][0x358] ;  /* 0x00006b00ff0477ac */ /* 0x000e620008000a00 */
[----:B------:R-:W-:Y:S01]  /*00f0*/  HFMA2 R15, -RZ, RZ, 0, 0 ;  /* 0x00000000ff0f7431 */ /* 0x000fe200000001ff */
[----:B------:R-:W-:Y:S02]  /*0100*/  MOV R11, RZ ;  /* 0x000000ff000b7202 */ /* 0x000fe40000000f00 */
[----:B0-----:R-:W-:-:S13]  /*0110*/  ISETP.GE.AND P0, PT, R2, 0x1, PT ;  /* 0x000000010200780c */ /* 0x001fda0003f06270 */
[----:B-1----:R-:W-:Y:S05]  /*0120*/  @!P0 BRA `(.L_x_0) ;  /* 0x0000000800108947 */ /* 0x002fea0003800000 */
[C---:B------:R-:W-:Y:S02]  /*0130*/  ISETP.GE.U32.AND P0, PT, R2.reuse, 0x8, PT ;  /* 0x000000080200780c */ /* 0x040fe40003f06070 */
[----:B------:R-:W-:Y:S02]  /*0140*/  LOP3.LUT R5, R2, 0x7, RZ, 0xc0, !PT ;  /* 0x0000000702057812 */ /* 0x000fe400078ec0ff */
[----:B------:R-:W-:Y:S02]  /*0150*/  MOV R11, RZ ;  /* 0x000000ff000b7202 */ /* 0x000fe40000000f00 */
[----:B------:R-:W-:Y:S02]  /*0160*/  ISETP.NE.AND P1, PT, R5, RZ, PT ;  /* 0x000000ff0500720c */ /* 0x000fe40003f25270 */
[----:B------:R-:W-:Y:S02]  /*0170*/  MOV R7, RZ ;  /* 0x000000ff00077202 */ /* 0x000fe40000000f00 */
[----:B------:R-:W-:-:S03]  /*0180*/  MOV R15, RZ ;  /* 0x000000ff000f7202 */ /* 0x000fc60000000f00 */
[----:B------:R-:W-:Y:S06]  /*0190*/  @!P0 BRA `(.L_x_1) ;  /* 0x0000000000f08947 */ /* 0x000fec0003800000 */
[----:B------:R-:W-:Y:S01]  /*01a0*/  LOP3.LUT R7, R2, 0x7ffffff8, RZ, 0xc0, !PT ;  /* 0x7ffffff802077812 */ /* 0x000fe200078ec0ff */
[----:B------:R-:W-:Y:S01]  /*01b0*/  HFMA2 R11, -RZ, RZ, 0, 0 ;  /* 0x00000000ff0b7431 */ /* 0x000fe200000001ff */
[----:B------:R-:W-:Y:S02]  /*01c0*/  MOV R6, R0 ;  /* 0x0000000000067202 */ /* 0x000fe40000000f00 */
[----:B------:R-:W-:Y:S02]  /*01d0*/  MOV R9, R3 ;  /* 0x0000000300097202 */ /* 0x000fe40000000f00 */
[----:B------:R-:W-:-:S07]  /*01e0*/  IADD3 R10, PT, PT, -R7, RZ, RZ ;  /* 0x000000ff070a7210 */ /* 0x000fce0007ffe1ff */
.L_x_2:
[----:B------:R-:W0:Y:S08]  /*01f0*/  LDC.64 R24, c[0x0][0x3a0] ;  /* 0x0000e800ff187b82 */ /* 0x000e300000000a00 */
[----:B------:R-:W1:Y:S01]  /*0200*/  LDC.64 R28, c[0x0][0x3a8] ;  /* 0x0000ea00ff1c7b82 */ /* 0x000e620000000a00 */
[----:B0-----:R-:W-:-:S05]  /*0210*/  IMAD.WIDE R24, R6, 0x4, R24 ;  /* 0x0000000406187825 */ /* 0x001fca00078e0218 */
[----:B------:R-:W2:Y:S01]  /*0220*/  LDG.E R8, desc[UR4][R24.64] ;  /* 0x0000000418087981 */ /* 0x000ea2000c1e1900 */
[----:B-1----:R-:W-:-:S04]  /*0230*/  IMAD.WIDE R28, R9, 0x4, R28 ;  /* 0x00000004091c7825 */ /* 0x002fc800078e021c */
[C---:B------:R-:W-:Y:S01]  /*0240*/  IMAD.WIDE R22, R13.reuse, 0x4, R24 ;  /* 0x000000040d167825 */ /* 0x040fe200078e0218 */
[----:B------:R-:W2:Y:S03]  /*0250*/  LDG.E R14, desc[UR4][R28.64] ;  /* 0x000000041c0e7981 */ /* 0x000ea6000c1e1900 */
[----:B------:R-:W-:Y:S01]  /*0260*/  IMAD.WIDE R16, R12, 0x4, R28 ;  /* 0x000000040c107825 */ /* 0x000fe200078e021c */
[----:B------:R-:W3:Y:S04]  /*0270*/  LDG.E R27, desc[UR4][R22.64] ;  /* 0x00000004161b7981 */ /* 0x000ee8000c1e1900 */
[----:B------:R0:W3:Y:S01]  /*0280*/  LDG.E R4, desc[UR4][R16.64] ;  /* 0x0000000410047981 */ /* 0x0000e2000c1e1900 */
[----:B------:R-:W-:-:S05]  /*0290*/  IMAD.WIDE R18, R13, 0x4, R22 ;  /* 0x000000040d127825 */ /* 0x000fca00078e0216 */
[----:B------:R1:W4:Y:S01]  /*02a0*/  LDG.E R26, desc[UR4][R18.64] ;  /* 0x00000004121a7981 */ /* 0x000322000c1e1900 */
[----:B0-----:R-:W-:-:S04]  /*02b0*/  IMAD.WIDE R16, R12, 0x4, R16 ;  /* 0x000000040c107825 */ /* 0x001fc800078e0210 */
[C---:B------:R-:W-:Y:S01]  /*02c0*/  IMAD.WIDE R20, R13.reuse, 0x4, R18 ;  /* 0x000000040d147825 */ /* 0x040fe200078e0212 */
[----:B------:R0:W4:Y:S03]  /*02d0*/  LDG.E R24, desc[UR4][R16.64] ;  /* 0x0000000410187981 */ /* 0x000126000c1e1900 */
[C---:B------:R-:W-:Y:S01]  /*02e0*/  IMAD.WIDE R28, R12.reuse, 0x4, R16 ;  /* 0x000000040c1c7825 */ /* 0x040fe200078e0210 */
[----:B------:R-:W5:Y:S03]  /*02f0*/  LDG.E R25, desc[UR4][R20.64] ;  /* 0x0000000414197981 */ /* 0x000f66000c1e1900 */
[C---:B-1----:R-:W-:Y:S01]  /*0300*/  IMAD.WIDE R18, R13.reuse, 0x4, R20 ;  /* 0x000000040d127825 */ /* 0x042fe200078e0214 */
[----:B------:R-:W5:Y:S03]  /*0310*/  LDG.E R22, desc[UR4][R28.64] ;  /* 0x000000041c167981 */ /* 0x000f66000c1e1900 */
[----:B0-----:R-:W-:Y:S01]  /*0320*/  IMAD.WIDE R16, R12, 0x4, R28 ;  /* 0x000000040c107825 */ /* 0x001fe200078e021c */
[----:B------:R0:W5:Y:S04]  /*0330*/  LDG.E R23, desc[UR4][R18.64] ;  /* 0x0000000412177981 */ /* 0x000168000c1e1900 */
[----:B------:R1:W5:Y:S01]  /*0340*/  LDG.E R20, desc[UR4][R16.64] ;  /* 0x0000000410147981 */ /* 0x000362000c1e1900 */
[----:B0-----:R-:W-:-:S04]  /*0350*/  IMAD.WIDE R18, R13, 0x4, R18 ;  /* 0x000000040d127825 */ /* 0x001fc800078e0212 */
[----:B-1----:R-:W-:Y:S01]  /*0360*/  IMAD.WIDE R16, R12, 0x4, R16 ;  /* 0x000000040c107825 */ /* 0x002fe200078e0210 */
[----:B------:R0:W5:Y:S03]  /*0370*/  LDG.E R21, desc[UR4][R18.64] ;  /* 0x0000000412157981 */ /* 0x000166000c1e1900 */
[----:B--2---:R-:W-:Y:S01]  /*0380*/  FFMA R8, R8, R14, R15 ;  /* 0x0000000e08087223 */ /* 0x004fe2000000000f */
[----:B------:R-:W-:Y:S01]  /*0390*/  FADD R29, R14, R11 ;  /* 0x0000000b0e1d7221 */ /* 0x000fe20000000000 */
[----:B------:R-:W-:-:S04]  /*03a0*/  IMAD.WIDE R14, R13, 0x4, R18 ;  /* 0x000000040d0e7825 */ /* 0x000fc800078e0212 */
[----:B0-----:R-:W-:Y:S01]  /*03b0*/  IMAD.WIDE R18, R12, 0x4, R16 ;  /* 0x000000040c127825 */ /* 0x001fe200078e0210 */
[----:B------:R0:W2:Y:S03]  /*03c0*/  LDG.E R11, desc[UR4][R14.64] ;  /* 0x000000040e0b7981 */ /* 0x0000a6000c1e1900 */
[----:B---3--:R-:W-:Y:S02]  /*03d0*/  FFMA R27, R27, R4, R8 ;  /* 0x000000041b1b7223 */ /* 0x008fe40000000008 */
[----:B------:R-:W3:Y:S04]  /*03e0*/  LDG.E R8, desc[UR4][R16.64] ;  /* 0x0000000410087981 */ /* 0x000ee8000c1e1900 */
[----:B------:R1:W2:Y:S01]  /*03f0*/  LDG.E R28, desc[UR4][R18.64] ;  /* 0x00000004121c7981 */ /* 0x0002a2000c1e1900 */
[----:B0-----:R-:W-:-:S06]  /*0400*/  IMAD.WIDE R14, R13, 0x4, R14 ;  /* 0x000000040d0e7825 */ /* 0x001fcc00078e020e */
[----:B------:R-:W2:Y:S01]  /*0410*/  LDG.E R15, desc[UR4][R14.64] ;  /* 0x000000040e0f7981 */ /* 0x000ea2000c1e1900 */
[----:B-1----:R-:W-:-:S06]  /*0420*/  IMAD.WIDE R18, R12, 0x4, R18 ;  /* 0x000000040c127825 */ /* 0x002fcc00078e0212 */
[----:B------:R-:W2:Y:S01]  /*0430*/  LDG.E R18, desc[UR4][R18.64] ;  /* 0x0000000412127981 */ /* 0x000ea2000c1e1900 */
[----:B------:R-:W-:Y:S01]  /*0440*/  FADD R29, R29, R4 ;  /* 0x000000041d1d7221 */ /* 0x000fe20000000000 */
[----:B----4-:R-:W-:Y:S01]  /*0450*/  FFMA R26, R26, R24, R27 ;  /* 0x000000181a1a7223 */ /* 0x010fe2000000001b */
[----:B------:R-:W-:Y:S02]  /*0460*/  IADD3 R10, PT, PT, R10, 0x8, RZ ;  /* 0x000000080a0a7810 */ /* 0x000fe40007ffe0ff */
[----:B------:R-:W-:Y:S01]  /*0470*/  FADD R29, R29, R24 ;  /* 0x000000181d1d7221 */ /* 0x000fe20000000000 */
[----:B-----5:R-:W-:Y:S01]  /*0480*/  FFMA R26, R25, R22, R26 ;  /* 0x00000016191a7223 */ /* 0x020fe2000000001a */
[----:B------:R-:W-:Y:S02]  /*0490*/  ISETP.NE.AND P0, PT, R10, RZ, PT ;  /* 0x000000ff0a00720c */ /* 0x000fe40003f05270 */
[----:B------:R-:W-:Y:S01]  /*04a0*/  FADD R29, R29, R22 ;  /* 0x000000161d1d7221 */ /* 0x000fe20000000000 */
[----:B------:R-:W-:-:S03]  /*04b0*/  FFMA R26, R23, R20, R26 ;  /* 0x00000014171a7223 */ /* 0x000fc6000000001a */
[----:B------:R-:W-:Y:S01]  /*04c0*/  FADD R29, R29, R20 ;  /* 0x000000141d1d7221 */ /* 0x000fe20000000000 */
[----:B------:R-:W-:Y:S02]  /*04d0*/  LEA R6, R13, R6, 0x3 ;  /* 0x000000060d067211 */ /* 0x000fe400078e18ff */
[----:B------:R-:W-:Y:S01]  /*04e0*/  LEA R9, R12, R9, 0x3 ;  /* 0x000000090c097211 */ /* 0x000fe200078e18ff */
[----:B---3--:R-:W-:Y:S01]  /*04f0*/  FFMA R26, R21, R8, R26 ;  /* 0x00000008151a7223 */ /* 0x008fe2000000001a */
[----:B------:R-:W-:-:S03]  /*0500*/  FADD R29, R29, R8 ;  /* 0x000000081d1d7221 */ /* 0x000fc60000000000 */
[----:B--2---:R-:W-:Y:S01]  /*0510*/  FFMA R26, R11, R28, R26 ;  /* 0x0000001c0b1a7223 */ /* 0x004fe2000000001a */
[----:B------:R-:W-:-:S03]  /*0520*/  FADD R29, R29, R28 ;  /* 0x0000001c1d1d7221 */ /* 0x000fc60000000000 */
[----:B------:R-:W-:Y:S01]  /*0530*/  FFMA R15, R15, R18, R26 ;  /* 0x000000120f0f7223 */ /* 0x000fe2000000001a */
[----:B------:R-:W-:Y:S01]  /*0540*/  FADD R11, R29, R18 ;  /* 0x000000121d0b7221 */ /* 0x000fe20000000000 */
[----:B------:R-:W-:Y:S06]  /*0550*/  @P0 BRA `(.L_x_2) ;  /* 0xfffffffc00240947 */ /* 0x000fec000383ffff */
.L_x_1:
[----:B------:R-:W-:Y:S05]  /*0560*/  @!P1 BRA `(.L_x_0) ;  /* 0x0000000400009947 */ /* 0x000fea0003800000 */
[----:B------:R-:W-:Y:S02]  /*0570*/  ISETP.GE.U32.AND P0, PT, R5, 0x4, PT ;  /* 0x000000040500780c */ /* 0x000fe40003f06070 */
[----:B------:R-:W-:-:S04]  /*0580*/  LOP3.LUT R14, R2, 0x3, RZ, 0xc0, !PT ;  /* 0x00000003020e7812 */ /* 0x000fc800078ec0ff */
[----:B------:R-:W-:-:S07]  /*0590*/  ISETP.NE.AND P1, PT, R14, RZ, PT ;  /* 0x000000ff0e00720c */ /* 0x000fce0003f25270 */
[----:B------:R-:W-:Y:S06]  /*05a0*/  @!P0 BRA `(.L_x_3) ;  /* 0x0000000000748947 */ /* 0x000fec0003800000 */
[----:B------:R-:W0:Y:S01]  /*05b0*/  LDC.64 R24, c[0x0][0x3a0] ;  /* 0x0000e800ff187b82 */ /* 0x000e220000000a00 */
[C---:B------:R-:W-:Y:S02]  /*05c0*/  IMAD R5, R7.reuse, R13, R0 ;  /* 0x0000000d07057224 */ /* 0x040fe400078e0200 */
[----:B------:R-:W-:-:S05]  /*05d0*/  IMAD R9, R7, R12, R3 ;  /* 0x0000000c07097224 */ /* 0x000fca00078e0203 */
[----:B------:R-:W1:Y:S01]  /*05e0*/  LDC.64 R26, c[0x0][0x3a8] ;  /* 0x0000ea00ff1a7b82 */ /* 0x000e620000000a00 */
[----:B0-----:R-:W-:-:S05]  /*05f0*/  IMAD.WIDE R24, R5, 0x4, R24 ;  /* 0x0000000405187825 */ /* 0x001fca00078e0218 */
[----:B------:R-:W2:Y:S01]  /*0600*/  LDG.E R6, desc[UR4][R24.64] ;  /* 0x0000000418067981 */ /* 0x000ea2000c1e1900 */
[----:B-1----:R-:W-:-:S04]  /*0610*/  IMAD.WIDE R26, R9, 0x4, R26 ;  /* 0x00000004091a7825 */ /* 0x002fc800078e021a */
[----:B------:R-:W-:Y:S01]  /*0620*/  IMAD.WIDE R8, R13, 0x4, R24 ;  /* 0x000000040d087825 */ /* 0x000fe200078e0218 */
[----:B------:R-:W2:Y:S03]  /*0630*/  LDG.E R10, desc[UR4][R26.64] ;  /* 0x000000041a0a7981 */ /* 0x000ea6000c1e1900 */
[----:B------:R-:W-:-:S04]  /*0640*/  IMAD.WIDE R16, R12, 0x4, R26 ;  /* 0x000000040c107825 */ /* 0x000fc800078e021a */
[C---:B------:R-:W-:Y:S02]  /*0650*/  IMAD.WIDE R18, R13.reuse, 0x4, R8 ;  /* 0x000000040d127825 */ /* 0x040fe400078e0208 */
[----:B------:R-:W3:Y:S02]  /*0660*/  LDG.E R9, desc[UR4][R8.64] ;  /* 0x0000000408097981 */ /* 0x000ee4000c1e1900 */
[C---:B------:R-:W-:Y:S02]  /*0670*/  IMAD.WIDE R4, R12.reuse, 0x4, R16 ;  /* 0x000000040c047825 */ /* 0x040fe400078e0210 */
[----:B------:R-:W3:Y:S02]  /*0680*/  LDG.E R17, desc[UR4][R16.64] ;  /* 0x0000000410117981 */ /* 0x000ee4000c1e1900 */
[----:B------:R-:W-:Y:S02]  /*0690*/  IMAD.WIDE R20, R13, 0x4, R18 ;  /* 0x000000040d147825 */ /* 0x000fe400078e0212 */
[----:B------:R-:W4:Y:S02]  /*06a0*/  LDG.E R29, desc[UR4][R18.64] ;  /* 0x00000004121d7981 */ /* 0x000f24000c1e1900 */
[----:B------:R-:W-:-:S02]  /*06b0*/  IMAD.WIDE R22, R12, 0x4, R4 ;  /* 0x000000040c167825 */ /* 0x000fc400078e0204 */
[----:B------:R-:W4:Y:S04]  /*06c0*/  LDG.E R5, desc[UR4][R4.64] ;  /* 0x0000000404057981 */ /* 0x000f28000c1e1900 */
[----:B------:R-:W5:Y:S04]  /*06d0*/  LDG.E R21, desc[UR4][R20.64] ;  /* 0x0000000414157981 */ /* 0x000f68000c1e1900 */
[----:B------:R-:W5:Y:S01]  /*06e0*/  LDG.E R23, desc[UR4][R22.64] ;  /* 0x0000000416177981 */ /* 0x000f62000c1e1900 */
[----:B------:R-:W-:Y:S01]  /*06f0*/  IADD3 R7, PT, PT, R7, 0x4, RZ ;  /* 0x0000000407077810 */ /* 0x000fe20007ffe0ff */
[----:B--2---:R-:W-:Y:S01]  /*0700*/  FFMA R6, R6, R10, R15 ;  /* 0x0000000a06067223 */ /* 0x004fe2000000000f */
[----:B------:R-:W-:-:S03]  /*0710*/  FADD R10, R11, R10 ;  /* 0x0000000a0b0a7221 */ /* 0x000fc60000000000 */
[----:B---3--:R-:W-:Y:S01]  /*0720*/  FFMA R6, R9, R17, R6 ;  /* 0x0000001109067223 */ /* 0x008fe20000000006 */
[----:B------:R-:W-:-:S03]  /*0730*/  FADD R10, R10, R17 ;  /* 0x000000110a0a7221 */ /* 0x000fc60000000000 */
[----:B----4-:R-:W-:Y:S01]  /*0740*/  FFMA R6, R29, R5, R6 ;  /* 0x000000051d067223 */ /* 0x010fe20000000006 */
[----:B------:R-:W-:-:S03]  /*0750*/  FADD R10, R10, R5 ;  /* 0x000000050a0a7221 */ /* 0x000fc60000000000 */
[----:B-----5:R-:W-:Y:S01]  /*0760*/  FFMA R15, R21, R23, R6 ;  /* 0x00000017150f7223 */ /* 0x020fe20000000006 */
[----:B------:R-:W-:-:S07]  /*0770*/  FADD R11, R10, R23 ;  /* 0x000000170a0b7221 */ /* 0x000fce0000000000 */
.L_x_3:
[----:B------:R-:W-:Y:S05]  /*0780*/  @!P1 BRA `(.L_x_0) ;  /* 0x0000000000789947 */ /* 0x000fea0003800000 */
[----:B------:R-:W0:Y:S01]  /*0790*/  LDC.64 R18, c[0x0][0x3a8] ;  /* 0x0000ea00ff127b82 */ /* 0x000e220000000a00 */
[----:B------:R-:W-:Y:S02]  /*07a0*/  ISETP.NE.AND P0, PT, R14, 0x1, PT ;  /* 0x000000010e00780c */ /* 0x000fe40003f05270 */
[----:B------:R-:W-:-:S04]  /*07b0*/  LOP3.LUT R6, R2, 0x1, RZ, 0xc0, !PT ;  /* 0x0000000102067812 */ /* 0x000fc800078ec0ff */
[----:B------:R-:W-:Y:S01]  /*07c0*/  ISETP.NE.U32.AND P1, PT, R6, 0x1, PT ;  /* 0x000000010600780c */ /* 0x000fe20003f25070 */
[----:B------:R-:W1:Y:S06]  /*07d0*/  LDC.64 R16, c[0x0][0x3a0] ;  /* 0x0000e800ff107b82 */ /* 0x000e6c0000000a00 */
[C---:B------:R-:W-:Y:S02]  /*07e0*/  @P0 IMAD R21, R7.reuse, R12, R3 ;  /* 0x0000000c07150224 */ /* 0x040fe400078e0203 */
[----:B------:R-:W2:Y:S01]  /*07f0*/  LDC.64 R4, c[0x0][0x3a0] ;  /* 0x0000e800ff047b82 */ /* 0x000ea20000000a00 */
[C---:B------:R-:W-:Y:S01]  /*0800*/  @P0 IMAD R23, R7.reuse, R13, R0 ;  /* 0x0000000d07170224 */ /* 0x040fe200078e0200 */
[----:B------:R-:W-:-:S06]  /*0810*/  @P0 IADD3 R7, PT, PT, R7, 0x2, RZ ;  /* 0x0000000207070810 */ /* 0x000fcc0007ffe0ff */
[----:B------:R-:W3:Y:S01]  /*0820*/  LDC.64 R8, c[0x0][0x3a8] ;  /* 0x0000ea00ff087b82 */ /* 0x000ee20000000a00 */
[----:B0-----:R-:W-:-:S04]  /*0830*/  @P0 IMAD.WIDE R20, R21, 0x4, R18 ;  /* 0x0000000415140825 */ /* 0x001fc800078e0212 */
[----:B-1----:R-:W-:Y:S01]  /*0840*/  @P0 IMAD.WIDE R16, R23, 0x4, R16 ;  /* 0x0000000417100825 */ /* 0x002fe200078e0210 */
[----:B------:R-:W4:Y:S03]  /*0850*/  @P0 LDG.E R10, desc[UR4][R20.64] ;  /* 0x00000004140a0981 */ /* 0x000f26000c1e1900 */
[C---:B------:R-:W-:Y:S02]  /*0860*/  @!P1 IMAD R25, R7.reuse, R12, R3 ;  /* 0x0000000c07199224 */ /* 0x040fe400078e0203 */
[----:B------:R-:W-:Y:S02]  /*0870*/  @!P1 IMAD R23, R7, R13, R0 ;  /* 0x0000000d07179224 */ /* 0x000fe400078e0200 */
[----:B------:R-:W-:-:S04]  /*0880*/  @P0 IMAD.WIDE R18, R12, 0x4, R20 ;  /* 0x000000040c120825 */ /* 0x000fc800078e0214 */
[----:B------:R-:W-:Y:S02]  /*0890*/  @P0 IMAD.WIDE R6, R13, 0x4, R16 ;  /* 0x000000040d060825 */ /* 0x000fe400078e0210 */
[----:B------:R-:W4:Y:S02]  /*08a0*/  @P0 LDG.E R16, desc[UR4][R16.64] ;  /* 0x0000000410100981 */ /* 0x000f24000c1e1900 */
[----:B--2---:R-:W-:Y:S02]  /*08b0*/  @!P1 IMAD.WIDE R4, R23, 0x4, R4 ;  /* 0x0000000417049825 */ /* 0x004fe400078e0204 */
[----:B------:R-:W2:Y:S02]  /*08c0*/  @P0 LDG.E R19, desc[UR4][R18.64] ;  /* 0x0000000412130981 */ /* 0x000ea4000c1e1900 */
[----:B---3--:R-:W-:Y:S02]  /*08d0*/  @!P1 IMAD.WIDE R8, R25, 0x4, R8 ;  /* 0x0000000419089825 */ /* 0x008fe400078e0208 */
[----:B------:R-:W3:Y:S04]  /*08e0*/  @P0 LDG.E R7, desc[UR4][R6.64] ;  /* 0x0000000406070981 */ /* 0x000ee8000c1e1900 */
[----:B------:R-:W5:Y:S04]  /*08f0*/  @!P1 LDG.E R4, desc[UR4][R4.64] ;  /* 0x0000000404049981 */ /* 0x000f68000c1e1900 */
[----:B------:R-:W5:Y:S01]  /*0900*/  @!P1 LDG.E R8, desc[UR4][R8.64] ;  /* 0x0000000408089981 */ /* 0x000f62000c1e1900 */
[----:B----4-:R-:W-:Y:S01]  /*0910*/  @P0 FFMA R12, R16, R10, R15 ;  /* 0x0000000a100c0223 */ /* 0x010fe2000000000f */
[----:B------:R-:W-:-:S04]  /*0920*/  @P0 FADD R10, R11, R10 ;  /* 0x0000000a0b0a0221 */ /* 0x000fc80000000000 */
[----:B--2---:R-:W-:Y:S01]  /*0930*/  @P0 FADD R11, R10, R19 ;  /* 0x000000130a0b0221 */ /* 0x004fe20000000000 */
[----:B---3--:R-:W-:-:S04]  /*0940*/  @P0 FFMA R15, R7, R19, R12 ;  /* 0x00000013070f0223 */ /* 0x008fc8000000000c */
[----:B-----5:R-:W-:Y:S01]  /*0950*/  @!P1 FFMA R15, R4, R8, R15 ;  /* 0x00000008040f9223 */ /* 0x020fe2000000000f */
[----:B------:R-:W-:-:S07]  /*0960*/  @!P1 FADD R11, R11, R8 ;  /* 0x000000080b0b9221 */ /* 0x000fce0000000000 */
.L_x_0:
[----:B------:R-:W0:Y:S01]  /*0970*/  LDCU UR6, c[0x0][0x38c] ;  /* 0x00007180ff0677ac */ /* 0x000e220008000800 */
[----:B------:R-:W-:Y:S01]  /*0980*/  I2FP.F32.S32 R5, R2 ;  /* 0x0000000200057245 */ /* 0x000fe20000201400 */
[----:B------:R-:W-:Y:S03]  /*0990*/  BSSY.RECONVERGENT B0, `(.L_x_4) ;  /* 0x000000d000007945 */ /* 0x000fe60003800200 */
[----:B------:R-:W1:Y:S01]  /*09a0*/  MUFU.RCP R4, R5 ;  /* 0x0000000500047308 */ /* 0x000e620000001000 */
[----:B0-----:R-:W-:-:S07]  /*09b0*/  FMUL R2, R15, UR6 ;  /* 0x000000060f027c20 */ /* 0x001fce0008400000 */
[----:B------:R-:W0:Y:S01]  /*09c0*/  FCHK P0, R2, R5 ;  /* 0x0000000502007302 */ /* 0x000e220000000000 */
[----:B-1----:R-:W-:-:S04]  /*09d0*/  FFMA R7, -R5, R4, 1 ;  /* 0x3f80000005077423 */ /* 0x002fc80000000104 */
[----:B------:R-:W-:-:S04]  /*09e0*/  FFMA R7, R4, R7, R4 ;  /* 0x0000000704077223 */ /* 0x000fc80000000004 */
[----:B------:R-:W-:-:S04]  /*09f0*/  FFMA R4, R2, R7, RZ ;  /* 0x0000000702047223 */ /* 0x000fc800000000ff */
[----:B------:R-:W-:-:S04]  /*0a00*/  FFMA R6, -R5, R4, R2 ;  /* 0x0000000405067223 */ /* 0x000fc80000000102 */
[----:B------:R-:W-:Y:S01]  /*0a10*/  FFMA R4, R7, R6, R4 ;  /* 0x0000000607047223 */ /* 0x000fe20000000004 */
[----:B0-----:R-:W-:Y:S06]  /*0a20*/  @!P0 BRA `(.L_x_5) ;  /* 0x00000000000c8947 */ /* 0x001fec0003800000 */
[----:B------:R-:W-:-:S07]  /*0a30*/  MOV R4, 0xa50 ;  /* 0x00000a5000047802 */ /* 0x000fce0000000f00 */
[----:B------:R-:W-:Y:S05]  /*0a40*/  CALL.REL.NOINC `($__internal_0_$__cuda_sm3x_div_rn_noftz_f32_slowpath) ;  /* 0x00000000007c7944 */ /* 0x000fea0003c00000 */
[----:B------:R-:W-:-:S07]  /*0a50*/  MOV R4, R2 ;  /* 0x0000000200047202 */ /* 0x000fce0000000f00 */
.L_x_5:
[----:B------:R-:W-:Y:S05]  /*0a60*/  BSYNC.RECONVERGENT B0 ;  /* 0x0000000000007941 */ /* 0x000fea0003800200 */
.L_x_4:
[----:B------:R-:W0:Y:S01]  /*0a70*/  LDC.64 R6, c[0x0][0x390] ;  /* 0x0000e400ff067b82 */ /* 0x000e220000000a00 */
[----:B------:R-:W1:Y:S02]  /*0a80*/  LDCU UR6, c[0x0][0x380] ;  /* 0x00007000ff0677ac */ /* 0x000e640008000800 */
[----:B-1----:R-:W-:Y:S01]  /*0a90*/  IMAD R9, R0, UR6, R3 ;  /* 0x0000000600097c24 */ /* 0x002fe2000f8e0203 */
[----:B------:R-:W1:Y:S03]  /*0aa0*/  LDCU UR6, c[0x0][0x38c] ;  /* 0x00007180ff0677ac */ /* 0x000e660008000800 */
[----:B0-----:R-:W-:-:S05]  /*0ab0*/  IMAD.WIDE R6, R9, 0x4, R6 ;  /* 0x0000000409067825 */ /* 0x001fca00078e0206 */
[----:B------:R-:W2:Y:S01]  /*0ac0*/  LDG.E R9, desc[UR4][R6.64] ;  /* 0x0000000406097981 */ /* 0x000ea2000c1e1900 */
[----:B------:R-:W0:Y:S01]  /*0ad0*/  MUFU.RCP R0, R5 ;  /* 0x0000000500007308 */ /* 0x000e220000001000 */
[----:B------:R-:W-:Y:S01]  /*0ae0*/  BSSY.RECONVERGENT B0, `(.L_x_6) ;  /* 0x000000f000007945 */ /* 0x000fe20003800200 */
[----:B0-----:R-:W-:-:S04]  /*0af0*/  FFMA R13, -R5, R0, 1 ;  /* 0x3f800000050d7423 */ /* 0x001fc80000000100 */
[----:B------:R-:W-:Y:S01]  /*0b00*/  FFMA R0, R0, R13, R0 ;  /* 0x0000000d00007223 */ /* 0x000fe20000000000 */
[----:B--2---:R-:W-:Y:S01]  /*0b10*/  FADD R9, R9, -R4 ;  /* 0x8000000409097221 */ /* 0x004fe20000000000 */
[----:B-1----:R-:W-:-:S04]  /*0b20*/  FMUL R4, R11, UR6 ;  /* 0x000000060b047c20 */ /* 0x002fc80008400000 */
[----:B------:R0:W-:Y:S01]  /*0b30*/  STG.E desc[UR4][R6.64], R9 ;  /* 0x0000000906007986 */ /* 0x0001e2000c101904 */
[----:B------:R-:W1:Y:S01]  /*0b40*/  FCHK P0, R4, R5 ;  /* 0x0000000504007302 */ /* 0x000e620000000000 */
[----:B------:R-:W-:-:S04]  /*0b50*/  FFMA R2, R0, R4, RZ ;  /* 0x0000000400027223 */ /* 0x000fc800000000ff */
[----:B------:R-:W-:-:S04]  /*0b60*/  FFMA R11, -R5, R2, R4 ;  /* 0x00000002050b7223 */ /* 0x000fc80000000104 */
[----:B------:R-:W-:Y:S01]  /*0b70*/  FFMA R0, R0, R11, R2 ;  /* 0x0000000b00007223 */ /* 0x000fe20000000002 */
[----:B01----:R-:W-:Y:S06]  /*0b80*/  @!P0 BRA `(.L_x_7) ;  /* 0x0000000000108947 */ /* 0x003fec0003800000 */
[----:B------:R-:W-:Y:S02]  /*0b90*/  MOV R2, R4 ;  /* 0x0000000400027202 */ /* 0x000fe40000000f00 */
[----:B------:R-:W-:-:S07]  /*0ba0*/  MOV R4, 0xbc0 ;  /* 0x00000bc000047802 */ /* 0x000fce0000000f00 */
[----:B------:R-:W-:Y:S05]  /*0bb0*/  CALL.REL.NOINC `($__internal_0_$__cuda_sm3x_div_rn_noftz_f32_slowpath) ;  /* 0x0000000000207944 */ /* 0x000fea0003c00000 */
[----:B------:R-:W-:-:S07]  /*0bc0*/  MOV R0, R2 ;  /* 0x0000000200007202 */ /* 0x000fce0000000f00 */
.L_x_7:
[----:B------:R-:W-:Y:S05]  /*0bd0*/  BSYNC.RECONVERGENT B0 ;  /* 0x0000000000007941 */ /* 0x000fea0003800200 */
.L_x_6:
[----:B------:R-:W0:Y:S02]  /*0be0*/  LDC.64 R4, c[0x0][0x398] ;  /* 0x0000e600ff047b82 */ /* 0x000e240000000a00 */
[----:B0-----:R-:W-:-:S05]  /*0bf0*/  IMAD.WIDE R2, R3, 0x4, R4 ;  /* 0x0000000403027825 */ /* 0x001fca00078e0204 */
[----:B------:R-:W2:Y:S02]  /*0c00*/  LDG.E R5, desc[UR4][R2.64] ;  /* 0x0000000402057981 */ /* 0x000ea4000c1e1900 */
[----:B--2---:R-:W-:-:S05]  /*0c10*/  FADD R5, R5, -R0 ;  /* 0x8000000005057221 */ /* 0x004fca0000000000 */
[----:B------:R-:W-:Y:S01]  /*0c20*/  STG.E desc[UR4][R2.64], R5 ;  /* 0x0000000502007986 */ /* 0x000fe2000c101904 */
[----:B------:R-:W-:Y:S05]  /*0c30*/  EXIT ;  /* 0x000000000000794d */ /* 0x000fea0003800000 */
        .weak           $__internal_0_$__cuda_sm3x_div_rn_noftz_f32_slowpath
        .type           $__internal_0_$__cuda_sm3x_div_rn_noftz_f32_slowpath,@function
        .size           $__internal_0_$__cuda_sm3x_div_rn_noftz_f32_slowpath,(.L_x_99 - $__internal_0_$__cuda_sm3x_div_rn_noftz_f32_slowpath)
$__internal_0_$__cuda_sm3x_div_rn_noftz_f32_slowpath:
[----:B------:R-:W-:Y:S01]  /*0c40*/  SHF.R.U32.HI R7, RZ, 0x17, R5 ;  /* 0x00000017ff077819 */ /* 0x000fe20000011605 */
[----:B------:R-:W-:Y:S01]  /*0c50*/  BSSY.RECONVERGENT B1, `(.L_x_8) ;  /* 0x0000063000017945 */ /* 0x000fe20003800200 */
[----:B------:R-:W-:Y:S02]  /*0c60*/  SHF.R.U32.HI R6, RZ, 0x17, R2 ;  /* 0x00000017ff067819 */ /* 0x000fe40000011602 */
[----:B------:R-:W-:Y:S02]  /*0c70*/  LOP3.LUT R12, R7, 0xff, RZ, 0xc0, !PT ;  /* 0x000000ff070c7812 */ /* 0x000fe400078ec0ff */
[----:B------:R-:W-:Y:S02]  /*0c80*/  LOP3.LUT R10, R6, 0xff, RZ, 0xc0, !PT ;  /* 0x000000ff060a7812 */ /* 0x000fe400078ec0ff */
[----:B------:R-:W-:Y:S02]  /*0c90*/  IADD3 R9, PT, PT, R12, -0x1, RZ ;  /* 0xffffffff0c097810 */ /* 0x000fe40007ffe0ff */
[----:B------:R-:W-:-:S02]  /*0ca0*/  IADD3 R8, PT, PT, R10, -0x1, RZ ;  /* 0xffffffff0a087810 */ /* 0x000fc40007ffe0ff */
[----:B------:R-:W-:Y:S02]  /*0cb0*/  ISETP.GT.U32.AND P0, PT, R9, 0xfd, PT ;  /* 0x000000fd0900780c */ /* 0x000fe40003f04070 */
[----:B------:R-:W-:Y:S02]  /*0cc0*/  MOV R7, R5 ;  /* 0x0000000500077202 */ /* 0x000fe40000000f00 */
[----:B------:R-:W-:-:S13]  /*0cd0*/  ISETP.GT.U32.OR P0, PT, R8, 0xfd, P0 ;  /* 0x000000fd0800780c */ /* 0x000fda0000704470 */
[----:B------:R-:W-:Y:S01]  /*0ce0*/  @!P0 MOV R6, RZ ;  /* 0x000000ff00068202 */ /* 0x000fe20000000f00 */
[----:B------:R-:W-:Y:S06]  /*0cf0*/  @!P0 BRA `(.L_x_9) ;  /* 0x00000000005c8947 */ /* 0x000fec0003800000 */
[----:B------:R-:W-:Y:S02]  /*0d00*/  FSETP.GTU.FTZ.AND P0, PT, |R2|, +INF , PT ;  /* 0x7f8000000200780b */ /* 0x000fe40003f1c200 */
[----:B------:R-:W-:-:S04]  /*0d10*/  FSETP.GTU.FTZ.AND P1, PT, |R5|, +INF , PT ;  /* 0x7f8000000500780b */ /* 0x000fc80003f3c200 */
[----:B------:R-:W-:-:S13]  /*0d20*/  PLOP3.LUT P0, PT, P0, P1, PT, 0xf8, 0x8f ;  /* 0x00000000008f781c */ /* 0x000fda0000703f70 */
[----:B------:R-:W-:Y:S05]  /*0d30*/  @P0 BRA `(.L_x_10) ;  /* 0x00000004004c0947 */ /* 0x000fea0003800000 */
[----:B------:R-:W-:-:S13]  /*0d40*/  LOP3.LUT P0, RZ, R7, 0x7fffffff, R2, 0xc8, !PT ;  /* 0x7fffffff07ff7812 */ /* 0x000fda000780c802 */
[----:B------:R-:W-:Y:S05]  /*0d50*/  @!P0 BRA `(.L_x_11) ;  /* 0x00000004003c8947 */ /* 0x000fea0003800000 */
[C---:B------:R-:W-:Y:S02]  /*0d60*/  FSETP.NEU.FTZ.AND P2, PT, |R2|.reuse, +INF , PT ;  /* 0x7f8000000200780b */ /* 0x040fe40003f5d200 */
[----:B------:R-:W-:Y:S02]  /*0d70*/  FSETP.NEU.FTZ.AND P1, PT, |R5|, +INF , PT ;  /* 0x7f8000000500780b */ /* 0x000fe40003f3d200 */
[----:B------:R-:W-:-:S11]  /*0d80*/  FSETP.NEU.FTZ.AND P0, PT, |R2|, +INF , PT ;  /* 0x7f8000000200780b */ /* 0x000fd60003f1d200 */
[----:B------:R-:W-:Y:S05]  /*0d90*/  @!P1 BRA !P2, `(.L_x_11) ;  /* 0x00000004002c9947 */ /* 0x000fea0005000000 */
[----:B------:R-:W-:-:S04]  /*0da0*/  LOP3.LUT P2, RZ, R2, 0x7fffffff, RZ, 0xc0, !PT ;  /* 0x7fffffff02ff7812 */ /* 0x000fc8000784c0ff */
[----:B------:R-:W-:-:S13]  /*0db0*/  PLOP3.LUT P1, PT, P1, P2, PT, 0x2f, 0xf2 ;  /* 0x0000000000f2781c */ /* 0x000fda0000f24577 */
[----:B------:R-:W-:Y:S05]  /*0dc0*/  @P1 BRA `(.L_x_12) ;  /* 0x0000000400181947 */ /* 0x000fea0003800000 */
[----:B------:R-:W-:-:S04]  /*0dd0*/  LOP3.LUT P1, RZ, R7, 0x7fffffff, RZ, 0xc0, !PT ;  /* 0x7fffffff07ff7812 */ /* 0x000fc8000782c0ff */
[----:B------:R-:W-:-:S13]  /*0de0*/  PLOP3.LUT P0, PT, P0, P1, PT, 0x2f, 0xf2 ;  /* 0x0000000000f2781c */ /* 0x000fda0000702577 */
[----:B------:R-:W-:Y:S05]  /*0df0*/  @P0 BRA `(.L_x_13) ;  /* 0x0000000400000947 */ /* 0x000fea0003800000 */
[----:B------:R-:W-:Y:S02]  /*0e00*/  ISETP.GE.AND P0, PT, R8, RZ, PT ;  /* 0x000000ff0800720c */ /* 0x000fe40003f06270 */
[----:B------:R-:W-:-:S11]  /*0e10*/  ISETP.GE.AND P1, PT, R9, RZ, PT ;  /* 0x000000ff0900720c */ /* 0x000fd60003f26270 */
[----:B------:R-:W-:Y:S01]  /*0e20*/  @P0 MOV R6, RZ ;  /* 0x000000ff00060202 */ /* 0x000fe20000000f00 */
[----:B------:R-:W-:Y:S01]  /*0e30*/  @!P0 FFMA R2, R2, 1.84467440737095516160e+19, RZ ;  /* 0x5f80000002028823 */ /* 0x000fe200000000ff */
[----:B------:R-:W-:Y:S01]  /*0e40*/  @!P0 MOV R6, 0xffffffc0 ;  /* 0xffffffc000068802 */ /* 0x000fe20000000f00 */
[----:B------:R-:W-:-:S03]  /*0e50*/  @!P1 FFMA R7, R5, 1.84467440737095516160e+19, RZ ;  /* 0x5f80000005079823 */ /* 0x000fc600000000ff */
[----:B------:R-:W-:-:S07]  /*0e60*/  @!P1 IADD3 R6, PT, PT, R6, 0x40, RZ ;  /* 0x0000004006069810 */ /* 0x000fce0007ffe0ff */
.L_x_9:
[----:B------:R-:W-:Y:S01]  /*0e70*/  LEA R8, R12, 0xc0800000, 0x17 ;  /* 0xc08000000c087811 */ /* 0x000fe200078eb8ff */
[----:B------:R-:W-:Y:S03]  /*0e80*/  BSSY.RECONVERGENT B2, `(.L_x_14) ;  /* 0x0000036000027945 */ /* 0x000fe60003800200 */
[----:B------:R-:W-:Y:S02]  /*0e90*/  IADD3 R8, PT, PT, -R8, R7, RZ ;  /* 0x0000000708087210 */ /* 0x000fe40007ffe1ff */
[----:B------:R-:W-:Y:S02]  /*0ea0*/  IADD3 R7, PT, PT, R10, -0x7f, RZ ;  /* 0xffffff810a077810 */ /* 0x000fe40007ffe0ff */
[----:B------:R-:W0:Y:S01]  /*0eb0*/  MUFU.RCP R9, R8 ;  /* 0x0000000800097308 */ /* 0x000e220000001000 */
[----:B------:R-:W-:Y:S02]  /*0ec0*/  FADD.FTZ R13, -R8, -RZ ;  /* 0x800000ff080d7221 */ /* 0x000fe40000010100 */
[----:B------:R-:W-:-:S02]  /*0ed0*/  IMAD R2, R7, -0x800000, R2 ;  /* 0xff80000007027824 */ /* 0x000fc400078e0202 */
[----:B0-----:R-:W-:-:S04]  /*0ee0*/  FFMA R10, R9, R13, 1 ;  /* 0x3f800000090a7423 */ /* 0x001fc8000000000d */
[----:B------:R-:W-:-:S04]  /*0ef0*/  FFMA R14, R9, R10, R9 ;  /* 0x0000000a090e7223 */ /* 0x000fc80000000009 */
[----:B------:R-:W-:-:S04]  /*0f00*/  FFMA R9, R2, R14, RZ ;  /* 0x0000000e02097223 */ /* 0x000fc800000000ff */
[----:B------:R-:W-:-:S04]  /*0f10*/  FFMA R10, R13, R9, R2 ;  /* 0x000000090d0a7223 */ /* 0x000fc80000000002 */
[----:B------:R-:W-:Y:S01]  /*0f20*/  FFMA R15, R14, R10, R9 ;  /* 0x0000000a0e0f7223 */ /* 0x000fe20000000009 */
[----:B------:R-:W-:-:S03]  /*0f30*/  IADD3 R9, PT, PT, R7, 0x7f, -R12 ;  /* 0x0000007f07097810 */ /* 0x000fc60007ffe80c */
[----:B------:R-:W-:Y:S01]  /*0f40*/  FFMA R10, R13, R15, R2 ;  /* 0x0000000f0d0a7223 */ /* 0x000fe20000000002 */
[----:B------:R-:W-:-:S03]  /*0f50*/  IADD3 R9, PT, PT, R9, R6, RZ ;  /* 0x0000000609097210 */ /* 0x000fc60007ffe0ff */
[----:B------:R-:W-:-:S05]  /*0f60*/  FFMA R2, R14, R10, R15 ;  /* 0x0000000a0e027223 */ /* 0x000fca000000000f */
[----:B------:R-:W-:-:S04]  /*0f70*/  SHF.R.U32.HI R7, RZ, 0x17, R2 ;  /* 0x00000017ff077819 */ /* 0x000fc80000011602 */
[----:B------:R-:W-:-:S04]  /*0f80*/  LOP3.LUT R7, R7, 0xff, RZ, 0xc0, !PT ;  /* 0x000000ff07077812 */ /* 0x000fc800078ec0ff */
[----:B------:R-:W-:-:S04]  /*0f90*/  IADD3 R12, PT, PT, R7, R9, RZ ;  /* 0x00000009070c7210 */ /* 0x000fc80007ffe0ff */
[----:B------:R-:W-:-:S04]  /*0fa0*/  IADD3 R6, PT, PT, R12, -0x1, RZ ;  /* 0xffffffff0c067810 */ /* 0x000fc80007ffe0ff */
[----:B------:R-:W-:-:S13]  /*0fb0*/  ISETP.GE.U32.AND P0, PT, R6, 0xfe, PT ;  /* 0x000000fe0600780c */ /* 0x000fda0003f06070 */
[----:B------:R-:W-:Y:S05]  /*0fc0*/  @!P0 BRA `(.L_x_15) ;  /* 0x0000000000808947 */ /* 0x000fea0003800000 */
[----:B------:R-:W-:-:S13]  /*0fd0*/  ISETP.GT.AND P0, PT, R12, 0xfe, PT ;  /* 0x000000fe0c00780c */ /* 0x000fda0003f04270 */
[----:B------:R-:W-:Y:S05]  /*0fe0*/  @P0 BRA `(.L_x_16) ;  /* 0x00000000006c0947 */ /* 0x000fea0003800000 */
[----:B------:R-:W-:-:S13]  /*0ff0*/  ISETP.GE.AND P0, PT, R12, 0x1, PT ;  /* 0x000000010c00780c */ /* 0x000fda0003f06270 */
[----:B------:R-:W-:Y:S05]  /*1000*/  @P0 BRA `(.L_x_17) ;  /* 0x0000000000740947 */ /* 0x000fea0003800000 */
[----:B------:R-:W-:Y:S02]  /*1010*/  ISETP.GE.AND P0, PT, R12, -0x18, PT ;  /* 0xffffffe80c00780c */ /* 0x000fe40003f06270 */
[----:B------:R-:W-:-:S11]  /*1020*/  LOP3.LUT R2, R2, 0x80000000, RZ, 0xc0, !PT ;  /* 0x8000000002027812 */ /* 0x000fd600078ec0ff */
[----:B------:R-:W-:Y:S05]  /*1030*/  @!P0 BRA `(.L_x_17) ;  /* 0x0000000000688947 */ /* 0x000fea0003800000 */
[-CC-:B------:R-:W-:Y:S01]  /*1040*/  FFMA.RZ R6, R14, R10.reuse, R15.reuse ;  /* 0x0000000a0e067223 */ /* 0x180fe2000000c00f */
[----:B------:R-:W-:Y:S01]  /*1050*/  IADD3 R9, PT, PT, R12, 0x20, RZ ;  /* 0x000000200c097810 */ /* 0x000fe20007ffe0ff */
[-CC-:B------:R-:W-:Y:S01]  /*1060*/  FFMA.RM R7, R14, R10.reuse, R15.reuse ;  /* 0x0000000a0e077223 */ /* 0x180fe2000000400f */
[----:B------:R-:W-:Y:S02]  /*1070*/  ISETP.NE.AND P2, PT, R12, RZ, PT ;  /* 0x000000ff0c00720c */ /* 0x000fe40003f45270 */
[----:B------:R-:W-:Y:S01]  /*1080*/  LOP3.LUT R8, R6, 0x7fffff, RZ, 0xc0, !PT ;  /* 0x007fffff06087812 */ /* 0x000fe200078ec0ff */
[----:B------:R-:W-:Y:S01]  /*1090*/  FFMA.RP R6, R14, R10, R15 ;  /* 0x0000000a0e067223 */ /* 0x000fe2000000800f */
[----:B------:R-:W-:Y:S02]  /*10a0*/  ISETP.NE.AND P1, PT, R12, RZ, PT ;  /* 0x000000ff0c00720c */ /* 0x000fe40003f25270 */
[----:B------:R-:W-:Y:S02]  /*10b0*/  LOP3.LUT R8, R8, 0x800000, RZ, 0xfc, !PT ;  /* 0x0080000008087812 */ /* 0x000fe400078efcff */
[----:B------:R-:W-:-:S02]  /*10c0*/  IADD3 R10, PT, PT, -R12, RZ, RZ ;  /* 0x000000ff0c0a7210 */ /* 0x000fc40007ffe1ff */
[----:B------:R-:W-:Y:S02]  /*10d0*/  SHF.L.U32 R9, R8, R9, RZ ;  /* 0x0000000908097219 */ /* 0x000fe400000006ff */
[----:B------:R-:W-:Y:S02]  /*10e0*/  FSETP.NEU.FTZ.AND P0, PT, R6, R7, PT ;  /* 0x000000070600720b */ /* 0x000fe40003f1d000 */
[----:B------:R-:W-:Y:S02]  /*10f0*/  SEL R7, R10, RZ, P2 ;  /* 0x000000ff0a077207 */ /* 0x000fe40001000000 */
[----:B------:R-:W-:Y:S02]  /*1100*/  ISETP.NE.AND P1, PT, R9, RZ, P1 ;  /* 0x000000ff0900720c */ /* 0x000fe40000f25270 */
[----:B------:R-:W-:Y:S02]  /*1110*/  SHF.R.U32.HI R7, RZ, R7, R8 ;  /* 0x00000007ff077219 */ /* 0x000fe40000011608 */
[----:B------:R-:W-:-:S02]  /*1120*/  PLOP3.LUT P0, PT, P0, P1, PT, 0xf8, 0x8f ;  /* 0x00000000008f781c */ /* 0x000fc40000703f70 */
[----:B------:R-:W-:Y:S02]  /*1130*/  SHF.R.U32.HI R9, RZ, 0x1, R7 ;  /* 0x00000001ff097819 */ /* 0x000fe40000011607 */
[----:B------:R-:W-:-:S04]  /*1140*/  SEL R6, RZ, 0x1, !P0 ;  /* 0x00000001ff067807 */ /* 0x000fc80004000000 */
[----:B------:R-:W-:-:S04]  /*1150*/  LOP3.LUT R6, R6, 0x1, R9, 0xf8, !PT ;  /* 0x0000000106067812 */ /* 0x000fc800078ef809 */
[----:B------:R-:W-:-:S04]  /*1160*/  LOP3.LUT R6, R6, R7, RZ, 0xc0, !PT ;  /* 0x0000000706067212 */ /* 0x000fc800078ec0ff */
[----:B------:R-:W-:-:S04]  /*1170*/  IADD3 R9, PT, PT, R9, R6, RZ ;  /* 0x0000000609097210 */ /* 0x000fc80007ffe0ff */
[----:B------:R-:W-:Y:S01]  /*1180*/  LOP3.LUT R2, R9, R2, RZ, 0xfc, !PT ;  /* 0x0000000209027212 */ /* 0x000fe200078efcff */
[----:B------:R-:W-:Y:S06]  /*1190*/  BRA `(.L_x_17) ;  /* 0x0000000000107947 */ /* 0x000fec0003800000 */
.L_x_16:
[----:B------:R-:W-:-:S04]  /*11a0*/  LOP3.LUT R2, R2, 0x80000000, RZ, 0xc0, !PT ;  /* 0x8000000002027812 */ /* 0x000fc800078ec0ff */
[----:B------:R-:W-:Y:S01]  /*11b0*/  LOP3.LUT R2, R2, 0x7f800000, RZ, 0xfc, !PT ;  /* 0x7f80000002027812 */ /* 0x000fe200078efcff */
[----:B------:R-:W-:Y:S06]  /*11c0*/  BRA `(.L_x_17) ;  /* 0x0000000000047947 */ /* 0x000fec0003800000 */
.L_x_15:
[----:B------:R-:W-:-:S07]  /*11d0*/  LEA R2, R9, R2, 0x17 ;  /* 0x0000000209027211 */ /* 0x000fce00078eb8ff */
.L_x_17:
[----:B------:R-:W-:Y:S05]  /*11e0*/  BSYNC.RECONVERGENT B2 ;  /* 0x0000000000027941 */ /* 0x000fea0003800200 */
.L_x_14:
[----:B------:R-:W-:Y:S05]  /*11f0*/  BRA `(.L_x_18) ;  /* 0x0000000000207947 */ /* 0x000fea0003800000 */
.L_x_13:
[----:B------:R-:W-:-:S04]  /*1200*/  LOP3.LUT R2, R7, 0x80000000, R2, 0x48, !PT ;  /* 0x8000000007027812 */ /* 0x000fc800078e4802 */
[----:B------:R-:W-:Y:S01]  /*1210*/  LOP3.LUT R2, R2, 0x7f800000, RZ, 0xfc, !PT ;  /* 0x7f80000002027812 */ /* 0x000fe200078efcff */
[----:B------:R-:W-:Y:S06]  /*1220*/  BRA `(.L_x_18) ;  /* 0x0000000000147947 */ /* 0x000fec0003800000 */
.L_x_12:
[----:B------:R-:W-:Y:S01]  /*1230*/  LOP3.LUT R2, R7, 0x80000000, R2, 0x48, !PT ;  /* 0x8000000007027812 */ /* 0x000fe200078e4802 */
[----:B------:R-:W-:Y:S06]  /*1240*/  BRA `(.L_x_18) ;  /* 0x00000000000c7947 */ /* 0x000fec0003800000 */
.L_x_11:
[----:B------:R-:W0:Y:S01]  /*1250*/  MUFU.RSQ R2, -QNAN ;  /* 0xffc0000000027908 */ /* 0x000e220000001400 */
[----:B------:R-:W-:Y:S05]  /*1260*/  BRA `(.L_x_18) ;  /* 0x0000000000047947 */ /* 0x000fea0003800000 */
.L_x_10:
[----:B------:R-:W-:-:S07]  /*1270*/  FADD.FTZ R2, R2, R5 ;  /* 0x0000000502027221 */ /* 0x000fce0000010000 */
.L_x_18:
[----:B------:R-:W-:Y:S05]  /*1280*/  BSYNC.RECONVERGENT B1 ;  /* 0x0000000000017941 */ /* 0x000fea0003800200 */
.L_x_8:
[----:B------:R-:W-:Y:S01]  /*1290*/  HFMA2 R7, -RZ, RZ, 0, 0 ;  /* 0x00000000ff077431 */ /* 0x000fe200000001ff */
[----:B------:R-:W-:-:S04]  /*12a0*/  MOV R6, R4 ;  /* 0x0000000400067202 */ /* 0x000fc80000000f00 */
[----:B0-----:R-:W-:Y:S05]  /*12b0*/  RET.REL.NODEC R6 `(_Z15gradientDescentiiifPfS_S_S_) ;  /* 0xffffffec06507950 */ /* 0x001fea0003c3ffff */
.L_x_19:
[----:B------:R-:W-:-:S00]  /*12c0*/  BRA `(.L_x_19) ;  /* 0xfffffffc00fc7947 */ /* 0x000fc0000383ffff */
[----:B------:R-:W-:-:S00]  /*12d0*/  NOP ;  /* 0x0000000000007918 */ /* 0x000fc00000000000 */
        /* <DEDUP_REMOVED lines=10> */
.L_x_99:


//--------------------- .text._Z10initRandomiiPf  --------------------------
	.section	.text._Z10initRandomiiPf,"ax",@progbits
	.align	128
        .global         _Z10initRandomiiPf
        .type           _Z10initRandomiiPf,@function
        .size           _Z10initRandomiiPf,(.L_x_101 - _Z10initRandomiiPf)
        .other          _Z10initRandomiiPf,@"STO_CUDA_ENTRY STV_DEFAULT"
_Z10initRandomiiPf:
.text._Z10initRandomiiPf:
[----:B------:R-:W0:Y:S01]  /*0000*/  LDC R1, c[0x0][0x37c] ;  /* 0x0000df00ff017b82 */ /* 0x000e220000000800 */
[----:B------:R-:W1:Y:S07]  /*0010*/  S2R R3, SR_TID.X ;  /* 0x0000000000037919 */ /* 0x000e6e0000002100 */
[----:B------:R-:W1:Y:S01]  /*0020*/  S2UR UR4, SR_CTAID.X ;  /* 0x00000000000479c3 */ /* 0x000e620000002500 */
[----:B------:R-:W2:Y:S01]  /*0030*/  LDCU.64 UR6, c[0x0][0x380] ;  /* 0x00007000ff0677ac */ /* 0x000ea20008000a00 */
[----:B0-----:R-:W-:Y:S01]  /*0040*/  VIADD R1, R1, 0xffffffd0 ;  /* 0xffffffd001017836 */ /* 0x001fe20000000000 */
[----:B------:R-:W0:Y:S05]  /*0050*/  S2R R5, SR_TID.Y ;  /* 0x0000000000057919 */ /* 0x000e2a0000002200 */
[----:B------:R-:W1:Y:S08]  /*0060*/  LDC R0, c[0x0][0x360] ;  /* 0x0000d800ff007b82 */ /* 0x000e700000000800 */
[----:B------:R-:W0:Y:S08]  /*0070*/  S2UR UR5, SR_CTAID.Y ;  /* 0x00000000000579c3 */ /* 0x000e300000002600 */
[----:B------:R-:W0:Y:S01]  /*0080*/  LDC R2, c[0x0][0x364] ;  /* 0x0000d900ff027b82 */ /* 0x000e220000000800 */
[----:B-1----:R-:W-:-:S05]  /*0090*/  IMAD R0, R0, UR4, R3 ;  /* 0x0000000400007c24 */ /* 0x002fca000f8e0203 */
[----:B--2---:R-:W-:Y:S01]  /*00a0*/  ISETP.GE.AND P0, PT, R0, UR7, PT ;  /* 0x0000000700007c0c */ /* 0x004fe2000bf06270 */
[----:B0-----:R-:W-:-:S05]  /*00b0*/  IMAD R3, R2, UR5, R5 ;  /* 0x0000000502037c24 */ /* 0x001fca000f8e0205 */
[----:B------:R-:W-:-:S13]  /*00c0*/  ISETP.GE.OR P0, PT, R3, UR6, P0 ;  /* 0x0000000603007c0c */ /* 0x000fda0008706670 */
[----:B------:R-:W-:Y:S05]  /*00d0*/  @P0 EXIT ;  /* 0x000000000000094d */ /* 0x000fea0003800000 */
[----:B------:R-:W-:Y:S01]  /*00e0*/  IMAD.MOV.U32 R8, RZ, RZ, -0x2dfc5089 ;  /* 0xd203af77ff087424 */ /* 0x000fe200078e00ff */
[----:B------:R-:W-:Y:S01]  /*00f0*/  BSSY.RECONVERGENT B0, `(.L_x_20) ;  /* 0x0000266000007945 */ /* 0x000fe20003800200 */
[----:B------:R-:W-:Y:S02]  /*0100*/  IMAD.MOV.U32 R9, RZ, RZ, -0x975f8c ;  /* 0xff68a074ff097424 */ /* 0x000fe400078e00ff */
[----:B------:R-:W-:Y:S02]  /*0110*/  IMAD.MOV.U32 R10, RZ, RZ, -0x12697946 ;  /* 0xed9686baff0a7424 */ /* 0x000fe400078e00ff */
[----:B------:R-:W-:Y:S01]  /*0120*/  IMAD.MOV.U32 R11, RZ, RZ, -0x75bd8fc ;  /* 0xf8a42704ff0b7424 */ /* 0x000fe200078e00ff */
[----:B------:R0:W-:Y:S01]  /*0130*/  STL.64 [R1], R8 ;  /* 0x0000000801007387 */ /* 0x0001e20000100a00 */
[----:B------:R-:W-:Y:S02]  /*0140*/  IMAD.MOV.U32 R12, RZ, RZ, -0x23270784 ;  /* 0xdcd8f87cff0c7424 */ /* 0x000fe400078e00ff */
[----:B------:R-:W-:Y:S01]  /*0150*/  IMAD.MOV.U32 R13, RZ, RZ, -0x79aed88 ;  /* 0xf8651278ff0d7424 */ /* 0x000fe200078e00ff */
[----:B------:R0:W-:Y:S01]  /*0160*/  STL.64 [R1+0x8], R10 ;  /* 0x0000080a01007387 */ /* 0x0001e20000100a00 */
[----:B------:R-:W-:Y:S01]  /*0170*/  IMAD R0, R3, UR6, R0 ;  /* 0x0000000603007c24 */ /* 0x000fe2000f8e0200 */
[----:B------:R-:W1:Y:S01]  /*0180*/  LDCU.64 UR6, c[0x0][0x358] ;  /* 0x00006b00ff0677ac */ /* 0x000e620008000a00 */
[----:B------:R-:W-:Y:S01]  /*0190*/  IMAD.MOV.U32 R6, RZ, RZ, -0x975f8c ;  /* 0xff68a074ff067424 */ /* 0x000fe200078e00ff */
[----:B------:R0:W-:Y:S01]  /*01a0*/  STL.64 [R1+0x10], R12 ;  /* 0x0000100c01007387 */ /* 0x0001e20000100a00 */
[----:B------:R-:W-:Y:S01]  /*01b0*/  IMAD.MOV.U32 R4, RZ, RZ, -0x12697946 ;  /* 0xed9686baff047424 */ /* 0x000fe200078e00ff */
[----:B------:R-:W-:Y:S01]  /*01c0*/  ISETP.NE.AND P0, PT, R0, RZ, PT ;  /* 0x000000ff0000720c */ /* 0x000fe20003f05270 */
[----:B------:R-:W-:Y:S01]  /*01d0*/  IMAD.MOV.U32 R3, RZ, RZ, -0x79aed88 ;  /* 0xf8651278ff037424 */ /* 0x000fe200078e00ff */
[----:B------:R-:W-:-:S11]  /*01e0*/  SHF.R.S32.HI R2, RZ, 0x1f, R0 ;  /* 0x0000001fff027819 */ /* 0x000fd60000011400 */
[----:B0-----:R-:W-:Y:S05]  /*01f0*/  @!P0 BRA `(.L_x_21) ;  /* 0x0000002400548947 */ /* 0x001fea0003800000 */
[----:B------:R-:W-:Y:S02]  /*0200*/  IMAD.MOV.U32 R13, RZ, RZ, R2 ;  /* 0x000000ffff0d7224 */ /* 0x000fe400078e0002 */
[----:B------:R-:W-:Y:S02]  /*0210*/  IMAD.MOV.U32 R11, RZ, RZ, RZ ;  /* 0x000000ffff0b7224 */ /* 0x000fe400078e00ff */
[----:B------:R-:W-:Y:S02]  /*0220*/  IMAD.MOV.U32 R6, RZ, RZ, -0x975f8c ;  /* 0xff68a074ff067424 */ /* 0x000fe400078e00ff */
[----:B------:R-:W-:Y:S02]  /*0230*/  IMAD.MOV.U32 R10, RZ, RZ, R0 ;  /* 0x000000ffff0a7224 */ /* 0x000fe400078e0000 */
[----:B------:R-:W-:Y:S02]  /*0240*/  IMAD.MOV.U32 R4, RZ, RZ, -0x12697946 ;  /* 0xed9686baff047424 */ /* 0x000fe400078e00ff */
[----:B------:R-:W-:-:S07]  /*0250*/  IMAD.MOV.U32 R3, RZ, RZ, -0x79aed88 ;  /* 0xf8651278ff037424 */ /* 0x000fce00078e00ff */
.L_x_30:
[----:B0-----:R-:W-:Y:S01]  /*0260*/  LOP3.LUT R2, R10, 0x3, RZ, 0xc0, !PT ;  /* 0x000000030a027812 */ /* 0x001fe200078ec0ff */
[----:B------:R-:W-:Y:S03]  /*0270*/  BSSY.RECONVERGENT B1, `(.L_x_22) ;  /* 0x0000247000017945 */ /* 0x000fe60003800200 */
[----:B------:R-:W-:-:S04]  /*0280*/  ISETP.NE.U32.AND P0, PT, R2, RZ, PT ;  /* 0x000000ff0200720c */ /* 0x000fc80003f05070 */
[----:B------:R-:W-:-:S13]  /*0290*/  ISETP.NE.AND.EX P0, PT, RZ, RZ, PT, P0 ;  /* 0x000000ffff00720c */ /* 0x000fda0003f05300 */
[----:B------:R-:W-:Y:S05]  /*02a0*/  @!P0 BRA `(.L_x_23) ;  /* 0x00000024000c8947 */ /* 0x000fea0003800000 */
[----:B------:R-:W0:Y:S01]  /*02b0*/  LDC.64 R8, c[0x4][RZ] ;  /* 0x01000000ff087b82 */ /* 0x000e220000000a00 */
[----:B------:R-:W-:Y:S01]  /*02c0*/  IMAD.MOV.U32 R6, RZ, RZ, RZ ;  /* 0x000000ffff067224 */ /* 0x000fe200078e00ff */
[----:B------:R-:W-:Y:S01]  /*02d0*/  CS2R R2, SRZ ;  /* 0x0000000000027805 */ /* 0x000fe2000001ff00 */
[----:B------:R-:W-:Y:S01]  /*02e0*/  IMAD.MOV.U32 R12, RZ, RZ, RZ ;  /* 0x000000ffff0c7224 */ /* 0x000fe200078e00ff */
[----:B------:R-:W-:Y:S01]  /*02f0*/  CS2R R4, SRZ ;  /* 0x0000000000047805 */ /* 0x000fe2000001ff00 */
[----:B0-----:R-:W-:-:S07]  /*0300*/  IMAD.WIDE.U32 R8, R11, 0xc80, R8 ;  /* 0x00000c800b087825 */ /* 0x001fce00078e0008 */
.L_x_25:
[----:B------:R-:W-:-:S06]  /*0310*/  IMAD R7, R12, 0x4, R1 ;  /* 0x000000040c077824 */ /* 0x000fcc00078e0201 */
[----:B------:R-:W5:Y:S01]  /*0320*/  LDL R7, [R7+0x4] ;  /* 0x0000040007077983 */ /* 0x000f620000100800 */
[----:B------:R-:W-:-:S05]  /*0330*/  UMOV UR4, URZ ;  /* 0x000000ff00047c82 */ /* 0x000fca0008000000 */
.L_x_24:
[----:B-----5:R-:W-:Y:S01]  /*0340*/  SHF.R.U32.HI R20, RZ, UR4, R7 ;  /* 0x00000004ff147c19 */ /* 0x020fe20008011607 */
[----:B------:R-:W-:-:S03]  /*0350*/  IMAD.SHL.U32 R14, R12, 0x20, RZ ;  /* 0x000000200c0e7824 */ /* 0x000fc600078e00ff */
[----:B------:R-:W-:Y:S01]  /*0360*/  LOP3.LUT R15, R20, 0x1, RZ, 0xc0, !PT ;  /* 0x00000001140f7812 */ /* 0x000fe200078ec0ff */
[----:B------:R-:W-:-:S03]  /*0370*/  VIADD R14, R14, UR4 ;  /* 0x000000040e0e7c36 */ /* 0x000fc60008000000 */
[----:B------:R-:W-:Y:S01]  /*0380*/  ISETP.NE.U32.AND P0, PT, R15, 0x1, PT ;  /* 0x000000010f00780c */ /* 0x000fe20003f05070 */
[----:B------:R-:W-:-:S03]  /*0390*/  IMAD R15, R14, 0x5, RZ ;  /* 0x000000050e0f7824 */ /* 0x000fc600078e02ff */
[----:B------:R-:W-:Y:S01]  /*03a0*/  R2P PR, R20, 0x7e ;  /* 0x0000007e14007804 */ /* 0x000fe20000000000 */
[----:B------:R-:W-:-:S08]  /*03b0*/  IMAD.WIDE.U32 R14, R15, 0x4, R8 ;  /* 0x000000040f0e7825 */ /* 0x000fd000078e0008 */
[----:B-1----:R-:W2:Y:S04]  /*03c0*/  @!P0 LDG.E R17, desc[UR6][R14.64] ;  /* 0x000000060e118981 */ /* 0x002ea8000c1e1900 */
[----:B------:R-:W3:Y:S04]  /*03d0*/  @P1 LDG.E R19, desc[UR6][R14.64+0x14] ;  /* 0x000014060e131981 */ /* 0x000ee8000c1e1900 */
[----:B------:R-:W4:Y:S04]  /*03e0*/  @P2 LDG.E R21, desc[UR6][R14.64+0x28] ;  /* 0x000028060e152981 */ /* 0x000f28000c1e1900 */
[----:B------:R-:W4:Y:S04]  /*03f0*/  @P3 LDG.E R23, desc[UR6][R14.64+0x3c] ;  /* 0x00003c060e173981 */ /* 0x000f28000c1e1900 */
[----:B------:R-:W4:Y:S04]  /*0400*/  @!P0 LDG.E R16, desc[UR6][R14.64+0x8] ;  /* 0x000008060e108981 */ /* 0x000f28000c1e1900 */
[----:B------:R-:W4:Y:S04]  /*0410*/  @P4 LDG.E R25, desc[UR6][R14.64+0x50] ;  /* 0x000050060e194981 */ /* 0x000f28000c1e1900 */
[----:B------:R-:W4:Y:S04]  /*0420*/  @!P0 LDG.E R18, desc[UR6][R14.64+0x10] ;  /* 0x000010060e128981 */ /* 0x000f28000c1e1900 */
[----:B------:R-:W4:Y:S04]  /*0430*/  @P1 LDG.E R22, desc[UR6][R14.64+0x1c] ;  /* 0x00001c060e161981 */ /* 0x000f28000c1e1900 */
[----:B------:R-:W4:Y:S04]  /*0440*/  @P1 LDG.E R24, desc[UR6][R14.64+0x24] ;  /* 0x000024060e181981 */ /* 0x000f28000c1e1900 */
[----:B------:R-:W4:Y:S01]  /*0450*/  @P6 LDG.E R27, desc[UR6][R14.64+0x78] ;  /* 0x000078060e1b6981 */ /* 0x000f22000c1e1900 */
[----:B--2---:R-:W-:-:S03]  /*0460*/  @!P0 LOP3.LUT R6, R6, R17, RZ, 0x3c, !PT ;  /* 0x0000001106068212 */ /* 0x004fc600078e3cff */
[----:B------:R-:W2:Y:S01]  /*0470*/  @!P0 LDG.E R17, desc[UR6][R14.64+0x4] ;  /* 0x000004060e118981 */ /* 0x000ea2000c1e1900 */
[----:B---3--:R-:W-:-:S03]  /*0480*/  @P1 LOP3.LUT R6, R6, R19, RZ, 0x3c, !PT ;  /* 0x0000001306061212 */ /* 0x008fc600078e3cff */
[----:B------:R-:W3:Y:S01]  /*0490*/  @!P0 LDG.E R19, desc[UR6][R14.64+0xc] ;  /* 0x00000c060e138981 */ /* 0x000ee2000c1e1900 */
[----:B----4-:R-:W-:-:S03]  /*04a0*/  @P2 LOP3.LUT R6, R6, R21, RZ, 0x3c, !PT ;  /* 0x0000001506062212 */ /* 0x010fc600078e3cff */
[----:B------:R-:W4:Y:S01]  /*04b0*/  @P1 LDG.E R21, desc[UR6][R14.64+0x18] ;  /* 0x000018060e151981 */ /* 0x000f22000c1e1900 */
[----:B------:R-:W-:-:S03]  /*04c0*/  @P3 LOP3.LUT R6, R6, R23, RZ, 0x3c, !PT ;  /* 0x0000001706063212 */ /* 0x000fc600078e3cff */
[----:B------:R-:W4:Y:S01]  /*04d0*/  @P5 LDG.E R23, desc[UR6][R14.64+0x64] ;  /* 0x000064060e175981 */ /* 0x000f22000c1e1900 */
[----:B------:R-:W-:-:S03]  /*04e0*/  @!P0 LOP3.LUT R5, R5, R16, RZ, 0x3c, !PT ;  /* 0x0000001005058212 */ /* 0x000fc600078e3cff */
[----:B------:R-:W4:Y:S01]  /*04f0*/  @P2 LDG.E R16, desc[UR6][R14.64+0x30] ;  /* 0x000030060e102981 */ /* 0x000f22000c1e1900 */
[----:B------:R-:W-:-:S03]  /*0500*/  @P4 LOP3.LUT R6, R6, R25, RZ, 0x3c, !PT ;  /* 0x0000001906064212 */ /* 0x000fc600078e3cff */
[----:B------:R-:W4:Y:S01]  /*0510*/  @P3 LDG.E R25, desc[UR6][R14.64+0x48] ;  /* 0x000048060e193981 */ /* 0x000f22000c1e1900 */
[----:B------:R-:W-:-:S03]  /*0520*/  @!P0 LOP3.LUT R3, R3, R18, RZ, 0x3c, !PT ;  /* 0x0000001203038212 */ /* 0x000fc600078e3cff */
[----:B------:R-:W4:Y:S01]  /*0530*/  @P2 LDG.E R18, desc[UR6][R14.64+0x38] ;  /* 0x000038060e122981 */ /* 0x000f22000c1e1900 */
[----:B------:R-:W-:-:S03]  /*0540*/  @P1 LOP3.LUT R5, R5, R22, RZ, 0x3c, !PT ;  /* 0x0000001605051212 */ /* 0x000fc600078e3cff */
[----:B------:R-:W4:Y:S01]  /*0550*/  @P3 LDG.E R22, desc[UR6][R14.64+0x44] ;  /* 0x000044060e163981 */ /* 0x000f22000c1e1900 */
[----:B--2---:R-:W-:-:S03]  /*0560*/  @!P0 LOP3.LUT R4, R4, R17, RZ, 0x3c, !PT ;  /* 0x0000001104048212 */ /* 0x004fc600078e3cff */
[----:B------:R-:W2:Y:S01]  /*0570*/  @P1 LDG.E R17, desc[UR6][R14.64+0x20] ;  /* 0x000020060e111981 */ /* 0x000ea2000c1e1900 */
[----:B---3--:R-:W-:-:S03]  /*0580*/  @!P0 LOP3.LUT R2, R2, R19, RZ, 0x3c, !PT ;  /* 0x0000001302028212 */ /* 0x008fc600078e3cff */
[----:B------:R-:W3:Y:S01]  /*0590*/  @P2 LDG.E R19, desc[UR6][R14.64+0x2c] ;  /* 0x00002c060e132981 */ /* 0x000ee2000c1e1900 */
[----:B----4-:R-:W-:-:S03]  /*05a0*/  @P1 LOP3.LUT R4, R4, R21, RZ, 0x3c, !PT ;  /* 0x0000001504041212 */ /* 0x010fc600078e3cff */
[----:B------:R-:W4:Y:S01]  /*05b0*/  @P2 LDG.E R21, desc[UR6][R14.64+0x34] ;  /* 0x000034060e152981 */ /* 0x000f22000c1e1900 */
[----:B------:R-:W-:-:S03]  /*05c0*/  @P5 LOP3.LUT R6, R6, R23, RZ, 0x3c, !PT ;  /* 0x0000001706065212 */ /* 0x000fc600078e3cff */
[----:B------:R-:W4:Y:S01]  /*05d0*/  @P3 LDG.E R23, desc[UR6][R14.64+0x40] ;  /* 0x000040060e173981 */ /* 0x000f22000c1e1900 */
[----:B------:R-:W-:Y:S02]  /*05e0*/  @P1 LOP3.LUT R3, R3, R24, RZ, 0x3c, !PT ;  /* 0x0000001803031212 */ /* 0x000fe400078e3cff */
[----:B------:R-:W-:Y:S01]  /*05f0*/  @P2 LOP3.LUT R5, R5, R16, RZ, 0x3c, !PT ;  /* 0x0000001005052212 */ /* 0x000fe200078e3cff */
[----:B------:R-:W4:Y:S04]  /*0600*/  @P5 LDG.E R24, desc[UR6][R14.64+0x6c] ;  /* 0x00006c060e185981 */ /* 0x000f28000c1e1900 */
[----:B------:R-:W4:Y:S01]  /*0610*/  @P3 LDG.E R16, desc[UR6][R14.64+0x4c] ;  /* 0x00004c060e103981 */ /* 0x000f22000c1e1900 */
[----:B------:R-:W-:-:S03]  /*0620*/  @P2 LOP3.LUT R3, R3, R18, RZ, 0x3c, !PT ;  /* 0x0000001203032212 */ /* 0x000fc600078e3cff */
[----:B------:R-:W4:Y:S01]  /*0630*/  @P4 LDG.E R18, desc[UR6][R14.64+0x58] ;  /* 0x000058060e124981 */ /* 0x000f22000c1e1900 */
[----:B------:R-:W-:-:S03]  /*0640*/  @P3 LOP3.LUT R5, R5, R22, RZ, 0x3c, !PT ;  /* 0x0000001605053212 */ /* 0x000fc600078e3cff */
[----:B------:R-:W4:Y:S01]  /*0650*/  @P4 LDG.E R22, desc[UR6][R14.64+0x60] ;  /* 0x000060060e164981 */ /* 0x000f22000c1e1900 */
[----:B--2---:R-:W-:-:S03]  /*0660*/  @P1 LOP3.LUT R2, R2, R17, RZ, 0x3c, !PT ;  /* 0x0000001102021212 */ /* 0x004fc600078e3cff */
[----:B------:R-:W2:Y:S01]  /*0670*/  @P4 LDG.E R17, desc[UR6][R14.64+0x54] ;  /* 0x000054060e114981 */ /* 0x000ea2000c1e1900 */
[----:B---3--:R-:W-:-:S03]  /*0680*/  @P2 LOP3.LUT R4, R4, R19, RZ, 0x3c, !PT ;  /* 0x0000001304042212 */ /* 0x008fc600078e3cff */
[----:B------:R-:W3:Y:S01]  /*0690*/  @P4 LDG.E R19, desc[UR6][R14.64+0x5c] ;  /* 0x00005c060e134981 */ /* 0x000ee2000c1e1900 */
[----:B----4-:R-:W-:-:S03]  /*06a0*/  @P2 LOP3.LUT R2, R2, R21, RZ, 0x3c, !PT ;  /* 0x0000001502022212 */ /* 0x010fc600078e3cff */
[----:B------:R-:W4:Y:S01]  /*06b0*/  @P5 LDG.E R21, desc[UR6][R14.64+0x68] ;  /* 0x000068060e155981 */ /* 0x000f22000c1e1900 */
[----:B------:R-:W-:-:S03]  /*06c0*/  @P3 LOP3.LUT R4, R4, R23, RZ, 0x3c, !PT ;  /* 0x0000001704043212 */ /* 0x000fc600078e3cff */
[----:B------:R-:W4:Y:S01]  /*06d0*/  @P5 LDG.E R23, desc[UR6][R14.64+0x70] ;  /* 0x000070060e175981 */ /* 0x000f22000c1e1900 */
[----:B------:R-:W-:Y:S02]  /*06e0*/  LOP3.LUT P0, RZ, R20, 0x80, RZ, 0xc0, !PT ;  /* 0x0000008014ff7812 */ /* 0x000fe4000780c0ff */
[----:B------:R-:W-:Y:S02]  /*06f0*/  @P3 LOP3.LUT R2, R2, R25, RZ, 0x3c, !PT ;  /* 0x0000001902023212 */ /* 0x000fe400078e3cff */
[----:B------:R-:W-:Y:S02]  /*0700*/  @P3 LOP3.LUT R3, R3, R16, RZ, 0x3c, !PT ;  /* 0x0000001003033212 */ /* 0x000fe400078e3cff */
[----:B------:R-:W4:Y:S01]  /*0710*/  @P5 LDG.E R16, desc[UR6][R14.64+0x74] ;  /* 0x000074060e105981 */ /* 0x000f22000c1e1900 */
[----:B------:R-:W-:-:S03]  /*0720*/  @P4 LOP3.LUT R5, R5, R18, RZ, 0x3c, !PT ;  /* 0x0000001205054212 */ /* 0x000fc600078e3cff */
[----:B------:R-:W4:Y:S01]  /*0730*/  @P6 LDG.E R18, desc[UR6][R14.64+0x80] ;  /* 0x000080060e126981 */ /* 0x000f22000c1e1900 */
[----:B------:R-:W-:-:S03]  /*0740*/  @P4 LOP3.LUT R3, R3, R22, RZ, 0x3c, !PT ;  /* 0x0000001603034212 */ /* 0x000fc600078e3cff */
[----:B------:R-:W4:Y:S01]  /*0750*/  @P6 LDG.E R22, desc[UR6][R14.64+0x88] ;  /* 0x000088060e166981 */ /* 0x000f22000c1e1900 */
[----:B------:R-:W-:-:S03]  /*0760*/  @P5 LOP3.LUT R5, R5, R24, RZ, 0x3c, !PT ;  /* 0x0000001805055212 */ /* 0x000fc600078e3cff */
[----:B------:R-:W4:Y:S04]  /*0770*/  @P0 LDG.E R25, desc[UR6][R14.64+0x8c] ;  /* 0x00008c060e190981 */ /* 0x000f28000c1e1900 */
[----:B------:R-:W4:Y:S04]  /*0780*/  @P0 LDG.E R24, desc[UR6][R14.64+0x94] ;  /* 0x000094060e180981 */ /* 0x000f28000c1e1900 */
        /* <DEDUP_REMOVED lines=9> */
[----:B------:R-:W-:Y:S02]  /*0820*/  @P6 LOP3.LUT R6, R6, R27, RZ, 0x3c, !PT ;  /* 0x0000001b06066212 */ /* 0x000fe400078e3cff */
[----:B------:R-:W-:Y:S02]  /*0830*/  @P5 LOP3.LUT R3, R3, R16, RZ, 0x3c, !PT ;  /* 0x0000001003035212 */ /* 0x000fe400078e3cff */
[----:B------:R-:W-:Y:S02]  /*0840*/  @P6 LOP3.LUT R5, R5, R18, RZ, 0x3c, !PT ;  /* 0x0000001205056212 */ /* 0x000fe400078e3cff */
[----:B------:R-:W-:Y:S02]  /*0850*/  @P6 LOP3.LUT R3, R3, R22, RZ, 0x3c, !PT ;  /* 0x0000001603036212 */ /* 0x000fe400078e3cff */
[----:B------:R-:W-:Y:S02]  /*0860*/  @P0 LOP3.LUT R6, R6, R25, RZ, 0x3c, !PT ;  /* 0x0000001906060212 */ /* 0x000fe400078e3cff */
[----:B------:R-:W-:-:S02]  /*0870*/  @P0 LOP3.LUT R5, R5, R24, RZ, 0x3c, !PT ;  /* 0x0000001805050212 */ /* 0x000fc400078e3cff */
[----:B------:R-:W-:Y:S02]  /*0880*/  @P0 LOP3.LUT R3, R3, R26, RZ, 0x3c, !PT ;  /* 0x0000001a03030212 */ /* 0x000fe400078e3cff */
[----:B--2---:R-:W-:Y:S02]  /*0890*/  @P6 LOP3.LUT R4, R4, R17, RZ, 0x3c, !PT ;  /* 0x0000001104046212 */ /* 0x004fe400078e3cff */
[----:B---3--:R-:W-:Y:S02]  /*08a0*/  @P6 LOP3.LUT R2, R2, R19, RZ, 0x3c, !PT ;  /* 0x0000001302026212 */ /* 0x008fe400078e3cff */
[----:B----4-:R-:W-:Y:S02]  /*08b0*/  @P0 LOP3.LUT R4, R4, R21, RZ, 0x3c, !PT ;  /* 0x0000001504040212 */ /* 0x010fe400078e3cff */
[----:B------:R-:W-:Y:S02]  /*08c0*/  @P0 LOP3.LUT R2, R2, R23, RZ, 0x3c, !PT ;  /* 0x0000001702020212 */ /* 0x000fe400078e3cff */
[----:B------:R-:W-:-:S13]  /*08d0*/  R2P PR, R20.B1, 0x7f ;  /* 0x0000007f14007804 */ /* 0x000fda0000001000 */
[----:B------:R-:W2:Y:S04]  /*08e0*/  @P0 LDG.E R18, desc[UR6][R14.64+0xb0] ;  /* 0x0000b0060e120981 */ /* 0x000ea8000c1e1900 */
[----:B------:R-:W3:Y:S04]  /*08f0*/  @P0 LDG.E R21, desc[UR6][R14.64+0xa0] ;  /* 0x0000a0060e150981 */ /* 0x000ee8000c1e1900 */
[----:B------:R-:W4:Y:S04]  /*0900*/  @P0 LDG.E R23, desc[UR6][R14.64+0xa4] ;  /* 0x0000a4060e170981 */ /* 0x000f28000c1e1900 */
[----:B------:R-:W4:Y:S04]  /*0910*/  @P0 LDG.E R16, desc[UR6][R14.64+0xa8] ;  /* 0x0000a8060e100981 */ /* 0x000f28000c1e1900 */
[----:B------:R-:W4:Y:S04]  /*0920*/  @P0 LDG.E R25, desc[UR6][R14.64+0xac] ;  /* 0x0000ac060e190981 */ /* 0x000f28000c1e1900 */
[----:B------:R-:W4:Y:S04]  /*0930*/  @P1 LDG.E R27, desc[UR6][R14.64+0xb4] ;  /* 0x0000b4060e1b1981 */ /* 0x000f28000c1e1900 */
[----:B------:R-:W4:Y:S04]  /*0940*/  @P2 LDG.E R29, desc[UR6][R14.64+0xc8] ;  /* 0x0000c8060e1d2981 */ /* 0x000f28000c1e1900 */
[----:B------:R-:W4:Y:S04]  /*0950*/  @P3 LDG.E R19, desc[UR6][R14.64+0xdc] ;  /* 0x0000dc060e133981 */ /* 0x000f28000c1e1900 */
        /* <DEDUP_REMOVED lines=12> */
[----:B------:R-:W-:Y:S01]  /*0a20*/  LOP3.LUT P0, RZ, R20, 0x8000, RZ, 0xc0, !PT ;  /* 0x0000800014ff7812 */ /* 0x000fe2000780c0ff */
[----:B------:R-:W4:Y:S04]  /*0a30*/  @P1 LDG.E R25, desc[UR6][R14.64+0xc0] ;  /* 0x0000c0060e191981 */ /* 0x000f28000c1e1900 */
[----:B------:R-:W4:Y:S01]  /*0a40*/  @P1 LDG.E R20, desc[UR6][R14.64+0xc4] ;  /* 0x0000c4060e141981 */ /* 0x000f22000c1e1900 */
[----:B------:R-:W-:-:S03]  /*0a50*/  @P1 LOP3.LUT R6, R6, R27, RZ, 0x3c, !PT ;  /* 0x0000001b06061212 */ /* 0x000fc600078e3cff */
[----:B------:R-:W4:Y:S01]  /*0a60*/  @P2 LDG.E R27, desc[UR6][R14.64+0xcc] ;  /* 0x0000cc060e1b2981 */ /* 0x000f22000c1e1900 */
[----:B------:R-:W-:-:S03]  /*0a70*/  @P2 LOP3.LUT R6, R6, R29, RZ, 0x3c, !PT ;  /* 0x0000001d06062212 */ /* 0x000fc600078e3cff */
[----:B------:R-:W4:Y:S01]  /*0a80*/  @P6 LDG.E R29, desc[UR6][R14.64+0x118] ;  /* 0x000118060e1d6981 */ /* 0x000f22000c1e1900 */
[----:B------:R-:W-:-:S03]  /*0a90*/  @P3 LOP3.LUT R6, R6, R19, RZ, 0x3c, !PT ;  /* 0x0000001306063212 */ /* 0x000fc600078e3cff */
[----:B------:R-:W4:Y:S01]  /*0aa0*/  @P2 LDG.E R19, desc[UR6][R14.64+0xd4] ;  /* 0x0000d4060e132981 */ /* 0x000f22000c1e1900 */
[----:B------:R-:W-:-:S03]  /*0ab0*/  @P4 LOP3.LUT R6, R6, R17, RZ, 0x3c, !PT ;  /* 0x0000001106064212 */ /* 0x000fc600078e3cff */
[----:B------:R-:W4:Y:S04]  /*0ac0*/  @P5 LDG.E R17, desc[UR6][R14.64+0x108] ;  /* 0x000108060e115981 */ /* 0x000f28000c1e1900 */
[----:B------:R-:W4:Y:S01]  /*0ad0*/  @P0 LDG.E R26, desc[UR6][R14.64+0x13c] ;  /* 0x00013c060e1a0981 */ /* 0x000f22000c1e1900 */
[----:B--2---:R-:W-:-:S03]  /*0ae0*/  @P1 LOP3.LUT R5, R5, R18, RZ, 0x3c, !PT ;  /* 0x0000001205051212 */ /* 0x004fc600078e3cff */
[----:B------:R-:W2:Y:S01]  /*0af0*/  @P4 LDG.E R18, desc[UR6][R14.64+0x100] ;  /* 0x000100060e124981 */ /* 0x000ea2000c1e1900 */
[----:B---3--:R-:W-:Y:S02]  /*0b00*/  @P5 LOP3.LUT R6, R6, R21, RZ, 0x3c, !PT ;  /* 0x0000001506065212 */ /* 0x008fe400078e3cff */
[----:B------:R-:W-:Y:S01]  /*0b10*/  @P2 LOP3.LUT R5, R5, R22, RZ, 0x3c, !PT ;  /* 0x0000001605052212 */ /* 0x000fe200078e3cff */
[----:B------:R-:W3:Y:S01]  /*0b20*/  @P3 LDG.E R21, desc[UR6][R14.64+0xe0] ;  /* 0x0000e0060e153981 */ /* 0x000ee2000c1e1900 */
[----:B----4-:R-:W-:-:S03]  /*0b30*/  @P1 LOP3.LUT R4, R4, R23, RZ, 0x3c, !PT ;  /* 0x0000001704041212 */ /* 0x010fc600078e3cff */
[----:B------:R-:W4:Y:S04]  /*0b40*/  @P3 LDG.E R22, desc[UR6][R14.64+0xec] ;  /* 0x0000ec060e163981 */ /* 0x000f28000c1e1900 */
[----:B------:R-:W2:Y:S01]  /*0b50*/  @P3 LDG.E R23, desc[UR6][R14.64+0xe8] ;  /* 0x0000e8060e173981 */ /* 0x000ea2000c1e1900 */
[----:B------:R-:W-:-:S03]  /*0b60*/  @P1 LOP3.LUT R2, R2, R25, RZ, 0x3c, !PT ;  /* 0x0000001902021212 */ /* 0x000fc600078e3cff */
[----:B------:R-:W2:Y:S01]  /*0b70*/  @P4 LDG.E R25, desc[UR6][R14.64+0xf4] ;  /* 0x0000f4060e194981 */ /* 0x000ea2000c1e1900 */
[----:B------:R-:W-:-:S03]  /*0b80*/  @P1 LOP3.LUT R3, R3, R20, RZ, 0x3c, !PT ;  /* 0x0000001403031212 */ /* 0x000fc600078e3cff */
[----:B------:R-:W2:Y:S01]  /*0b90*/  @P3 LDG.E R20, desc[UR6][R14.64+0xe4] ;  /* 0x0000e4060e143981 */ /* 0x000ea2000c1e1900 */
[----:B------:R-:W-:Y:S02]  /*0ba0*/  @P2 LOP3.LUT R4, R4, R27, RZ, 0x3c, !PT ;  /* 0x0000001b04042212 */ /* 0x000fe400078e3cff */
[----:B------:R-:W-:Y:S01]  /*0bb0*/  @P2 LOP3.LUT R3, R3, R16, RZ, 0x3c, !PT ;  /* 0x0000001003032212 */ /* 0x000fe200078e3cff */
[----:B------:R-:W2:Y:S04]  /*0bc0*/  @P4 LDG.E R27, desc[UR6][R14.64+0xfc] ;  /* 0x0000fc060e1b4981 */ /* 0x000ea8000c1e1900 */
[----:B------:R-:W2:Y:S01]  /*0bd0*/  @P5 LDG.E R16, desc[UR6][R14.64+0x10c] ;  /* 0x00010c060e105981 */ /* 0x000ea2000c1e1900 */
[----:B------:R-:W-:-:S03]  /*0be0*/  @P2 LOP3.LUT R2, R2, R19, RZ, 0x3c, !PT ;  /* 0x0000001302022212 */ /* 0x000fc600078e3cff */
[----:B------:R-:W2:Y:S01]  /*0bf0*/  @P5 LDG.E R19, desc[UR6][R14.64+0x110] ;  /* 0x000110060e135981 */ /* 0x000ea2000c1e1900 */
[----:B------:R-:W-:-:S03]  /*0c00*/  @P6 LOP3.LUT R6, R6, R29, RZ, 0x3c, !PT ;  /* 0x0000001d06066212 */ /* 0x000fc600078e3cff */
[----:B------:R-:W2:Y:S01]  /*0c10*/  @P0 LDG.E R29, desc[UR6][R14.64+0x12c] ;  /* 0x00012c060e1d0981 */ /* 0x000ea2000c1e1900 */
[----:B---3--:R-:W-:-:S03]  /*0c20*/  @P3 LOP3.LUT R4, R4, R21, RZ, 0x3c, !PT ;  /* 0x0000001504043212 */ /* 0x008fc600078e3cff */
[----:B------:R-:W3:Y:S01]  /*0c30*/  @P6 LDG.E R21, desc[UR6][R14.64+0x11c] ;  /* 0x00011c060e156981 */ /* 0x000ee2000c1e1900 */
[----:B----4-:R-:W-:-:S03]  /*0c40*/  @P3 LOP3.LUT R3, R3, R22, RZ, 0x3c, !PT ;  /* 0x0000001603033212 */ /* 0x010fc600078e3cff */
[----:B------:R-:W4:Y:S01]  /*0c50*/  @P6 LDG.E R22, desc[UR6][R14.64+0x128] ;  /* 0x000128060e166981 */ /* 0x000f22000c1e1900 */
[----:B--2---:R-:W-:Y:S02]  /*0c60*/  @P3 LOP3.LUT R2, R2, R23, RZ, 0x3c, !PT ;  /* 0x0000001702023212 */ /* 0x004fe400078e3cff */
[----:B------:R-:W-:Y:S01]  /*0c70*/  @P4 LOP3.LUT R3, R3, R18, RZ, 0x3c, !PT ;  /* 0x0000001203034212 */ /* 0x000fe200078e3cff */
[----:B------:R-:W2:Y:S01]  /*0c80*/  @P6 LDG.E R23, desc[UR6][R14.64+0x124] ;  /* 0x000124060e176981 */ /* 0x000ea2000c1e1900 */
[----:B------:R-:W-:-:S03]  /*0c90*/  @P4 LOP3.LUT R4, R4, R25, RZ, 0x3c, !PT ;  /* 0x0000001904044212 */ /* 0x000fc600078e3cff */
[----:B------:R-:W4:Y:S01]  /*0ca0*/  @P6 LDG.E R18, desc[UR6][R14.64+0x120] ;  /* 0x000120060e126981 */ /* 0x000f22000c1e1900 */
[----:B------:R-:W-:-:S03]  /*0cb0*/  @P3 LOP3.LUT R5, R5, R20, RZ, 0x3c, !PT ;  /* 0x0000001405053212 */ /* 0x000fc600078e3cff */
[----:B------:R-:W4:Y:S01]  /*0cc0*/  @P5 LDG.E R20, desc[UR6][R14.64+0x114] ;  /* 0x000114060e145981 */ /* 0x000f22000c1e1900 */
[----:B------:R-:W-:Y:S02]  /*0cd0*/  @P4 LOP3.LUT R5, R5, R24, RZ, 0x3c, !PT ;  /* 0x0000001805054212 */ /* 0x000fe400078e3cff */
[----:B------:R-:W-:Y:S01]  /*0ce0*/  @P5 LOP3.LUT R4, R4, R17, RZ, 0x3c, !PT ;  /* 0x0000001104045212 */ /* 0x000fe200078e3cff */
[----:B------:R-:W4:Y:S04]  /*0cf0*/  @P0 LDG.E R24, desc[UR6][R14.64+0x134] ;  /* 0x000134060e180981 */ /* 0x000f28000c1e1900 */
[----:B------:R-:W4:Y:S04]  /*0d00*/  @P0 LDG.E R17, desc[UR6][R14.64+0x130] ;  /* 0x000130060e110981 */ /* 0x000f28000c1e1900 */
[----:B------:R-:W4:Y:S01]  /*0d10*/  @P0 LDG.E R25, desc[UR6][R14.64+0x138] ;  /* 0x000138060e190981 */ /* 0x000f22000c1e1900 */
[----:B------:R-:W-:Y:S01]  /*0d20*/  UIADD3 UR4, UPT, UPT, UR4, 0x10, URZ ;  /* 0x0000001004047890 */ /* 0x000fe2000fffe0ff */
[----:B------:R-:W-:-:S03]  /*0d30*/  @P4 LOP3.LUT R2, R2, R27, RZ, 0x3c, !PT ;  /* 0x0000001b02024212 */ /* 0x000fc600078e3cff */
[----:B------:R-:W-:Y:S01]  /*0d40*/  UISETP.NE.AND UP0, UPT, UR4, 0x20, UPT ;  /* 0x000000200400788c */ /* 0x000fe2000bf05270 */
[----:B------:R-:W-:Y:S02]  /*0d50*/  @P5 LOP3.LUT R5, R5, R16, RZ, 0x3c, !PT ;  /* 0x0000001005055212 */ /* 0x000fe400078e3cff */
[----:B------:R-:W-:Y:S02]  /*0d60*/  @P5 LOP3.LUT R2, R2, R19, RZ, 0x3c, !PT ;  /* 0x0000001302025212 */ /* 0x000fe400078e3cff */
[----:B------:R-:W-:Y:S02]  /*0d70*/  @P0 LOP3.LUT R6, R6, R29, RZ, 0x3c, !PT ;  /* 0x0000001d06060212 */ /* 0x000fe400078e3cff */
[----:B---3--:R-:W-:Y:S02]  /*0d80*/  @P6 LOP3.LUT R4, R4, R21, RZ, 0x3c, !PT ;  /* 0x0000001504046212 */ /* 0x008fe400078e3cff */
[----:B--2---:R-:W-:Y:S02]  /*0d90*/  @P6 LOP3.LUT R2, R2, R23, RZ, 0x3c, !PT ;  /* 0x0000001702026212 */ /* 0x004fe400078e3cff */
[----:B----4-:R-:W-:-:S02]  /*0da0*/  @P6 LOP3.LUT R5, R5, R18, RZ, 0x3c, !PT ;  /* 0x0000001205056212 */ /* 0x010fc400078e3cff */
[----:B------:R-:W-:-:S04]  /*0db0*/  @P5 LOP3.LUT R3, R3, R20, RZ, 0x3c, !PT ;  /* 0x0000001403035212 */ /* 0x000fc800078e3cff */
[----:B------:R-:W-:Y:S02]  /*0dc0*/  @P6 LOP3.LUT R3, R3, R22, RZ, 0x3c, !PT ;  /* 0x0000001603036212 */ /* 0x000fe400078e3cff */
[----:B------:R-:W-:Y:S02]  /*0dd0*/  @P0 LOP3.LUT R5, R5, R24, RZ, 0x3c, !PT ;  /* 0x0000001805050212 */ /* 0x000fe400078e3cff */
[----:B------:R-:W-:Y:S02]  /*0de0*/  @P0 LOP3.LUT R4, R4, R17, RZ, 0x3c, !PT ;  /* 0x0000001104040212 */ /* 0x000fe400078e3cff */
[----:B------:R-:W-:Y:S02]  /*0df0*/  @P0 LOP3.LUT R3, R3, R26, RZ, 0x3c, !PT ;  /* 0x0000001a03030212 */ /* 0x000fe400078e3cff */
[----:B------:R-:W-:Y:S01]  /*0e00*/  @P0 LOP3.LUT R2, R2, R25, RZ, 0x3c, !PT ;  /* 0x0000001902020212 */ /* 0x000fe200078e3cff */
[----:B------:R-:W-:Y:S06]  /*0e10*/  BRA.U UP0, `(.L_x_24) ;  /* 0xfffffff500487547 */ /* 0x000fec000b83ffff */
[----:B------:R-:W-:-:S05]  /*0e20*/  VIADD R12, R12, 0x1 ;  /* 0x000000010c0c7836 */ /* 0x000fca0000000000 */
[----:B------:R-:W-:-:S13]  /*0e30*/  ISETP.NE.AND P0, PT, R12, 0x5, PT ;  /* 0x000000050c00780c */ /* 0x000fda0003f05270 */
[----:B------:R-:W-:Y:S05]  /*0e40*/  @P0 BRA `(.L_x_25) ;  /* 0xfffffff400300947 */ /* 0x000fea000383ffff */
[----:B------:R-:W-:Y:S01]  /*0e50*/  LOP3.LUT R7, R10, 0x3, RZ, 0xc0, !PT ;  /* 0x000000030a077812 */ /* 0x000fe200078ec0ff */
[----:B------:R0:W-:Y:S03]  /*0e60*/  STL.64 [R1+0x8], R4 ;  /* 0x0000080401007387 */ /* 0x0001e60000100a00 */
[----:B------:R-:W-:Y:S01]  /*0e70*/  ISETP.NE.U32.AND P0, PT, R7, 0x1, PT ;  /* 0x000000010700780c */ /* 0x000fe20003f05070 */
[----:B------:R0:W-:Y:S03]  /*0e80*/  STL.64 [R1+0x10], R2 ;  /* 0x0000100201007387 */ /* 0x0001e60000100a00 */
[----:B------:R-:W-:Y:S01]  /*0e90*/  ISETP.NE.AND.EX P0, PT, RZ, RZ, PT, P0 ;  /* 0x000000ffff00720c */ /* 0x000fe20003f05300 */
[----:B------:R0:W-:-:S12]  /*0ea0*/  STL [R1+0x4], R6 ;  /* 0x0000040601007387 */ /* 0x0001d80000100800 */
[----:B0-----:R-:W-:Y:S05]  /*0eb0*/  @!P0 BRA `(.L_x_23) ;  /* 0x0000001800088947 */ /* 0x001fea0003800000 */
[----:B------:R-:W-:Y:S01]  /*0ec0*/  UMOV UR4, URZ ;  /* 0x000000ff00047c82 */ /* 0x000fe20008000000 */
[----:B------:R-:W-:Y:S01]  /*0ed0*/  UMOV UR5, URZ ;  /* 0x000000ff00057c82 */ /* 0x000fe20008000000 */
[----:B------:R-:W-:Y:S02]  /*0ee0*/  IMAD.MOV.U32 R6, RZ, RZ, RZ ;  /* 0x000000ffff067224 */ /* 0x000fe400078e00ff */
[----:B------:R-:W-:Y:S02]  /*0ef0*/  IMAD.MOV.U32 R12, RZ, RZ, RZ ;  /* 0x000000ffff0c7224 */ /* 0x000fe400078e00ff */
[----:B------:R-:W-:Y:S02]  /*0f00*/  IMAD.MOV.U32 R2, RZ, RZ, RZ ;  /* 0x000000ffff027224 */ /* 0x000fe400078e00ff */
[----:B------:R-:W-:Y:S02]  /*0f10*/  IMAD.MOV.U32 R5, RZ, RZ, RZ ;  /* 0x000000ffff057224 */ /* 0x000fe400078e00ff */
[----:B------:R-:W-:-:S02]  /*0f20*/  IMAD.U32 R3, RZ, RZ, UR4 ;  /* 0x00000004ff037e24 */ /* 0x000fc4000f8e00ff */
[----:B------:R-:W-:-:S07]  /*0f30*/  IMAD.U32 R4, RZ, RZ, UR5 ;  /* 0x00000005ff047e24 */ /* 0x000fce000f8e00ff */
.L_x_27:
[----:B------:R-:W-:-:S06]  /*0f40*/  IMAD R7, R12, 0x4, R1 ;  /* 0x000000040c077824 */ /* 0x000fcc00078e0201 */
[----:B------:R-:W5:Y:S01]  /*0f50*/  LDL R7, [R7+0x4] ;  /* 0x0000040007077983 */ /* 0x000f620000100800 */
[----:B------:R-:W-:-:S05]  /*0f60*/  UMOV UR4, URZ ;  /* 0x000000ff00047c82 */ /* 0x000fca0008000000 */
.L_x_26:
        /* <DEDUP_REMOVED lines=8> */
[----:B------:R-:W2:Y:S04]  /*0ff0*/  @!P0 LDG.E R17, desc[UR6][R14.64] ;  /* 0x000000060e118981 */ /* 0x000ea8000c1e1900 */
        /* <DEDUP_REMOVED lines=169> */
[----:B------:R0:W-:Y:S03]  /*1a90*/  STL [R1+0x4], R6 ;  /* 0x0000040601007387 */ /* 0x0001e60000100800 */
[----:B------:R-:W-:Y:S01]  /*1aa0*/  ISETP.NE.U32.AND P0, PT, R7, 0x3, PT ;  /* 0x000000030700780c */ /* 0x000fe20003f05070 */
[----:B------:R0:W-:Y:S03]  /*1ab0*/  STL.64 [R1+0x8], R4 ;  /* 0x0000080401007387 */ /* 0x0001e60000100a00 */
[----:B------:R-:W-:Y:S01]  /*1ac0*/  ISETP.NE.AND.EX P0, PT, RZ, RZ, PT, P0 ;  /* 0x000000ffff00720c */ /* 0x000fe20003f05300 */
[----:B------:R0:W-:-:S12]  /*1ad0*/  STL.64 [R1+0x10], R2 ;  /* 0x0000100201007387 */ /* 0x0001d80000100a00 */
[----:B0-----:R-:W-:Y:S05]  /*1ae0*/  @P0 BRA `(.L_x_23) ;  /* 0x0000000800fc0947 */ /* 0x001fea0003800000 */
        /* <DEDUP_REMOVED lines=8> */
.L_x_29:
[----:B------:R-:W-:-:S06]  /*1b70*/  IMAD R7, R12, 0x4, R1 ;  /* 0x000000040c077824 */ /* 0x000fcc00078e0201 */
[----:B------:R-:W5:Y:S01]  /*1b80*/  LDL R7, [R7+0x4] ;  /* 0x0000040007077983 */ /* 0x000f620000100800 */
[----:B------:R-:W-:-:S05]  /*1b90*/  UMOV UR4, URZ ;  /* 0x000000ff00047c82 */ /* 0x000fca0008000000 */
.L_x_28:
        /* <DEDUP_REMOVED lines=177> */
[----:B------:R0:W-:Y:S04]  /*26b0*/  STL [R1+0x4], R6 ;  /* 0x0000040601007387 */ /* 0x0001e80000100800 */
[----:B------:R0:W-:Y:S04]  /*26c0*/  STL.64 [R1+0x8], R4 ;  /* 0x0000080401007387 */ /* 0x0001e80000100a00 */
[----:B------:R0:W-:Y:S02]  /*26d0*/  STL.64 [R1+0x10], R2 ;  /* 0x0000100201007387 */ /* 0x0001e40000100a00 */
.L_x_23:
[----:B-1----:R-:W-:Y:S05]  /*26e0*/  BSYNC.RECONVERGENT B1 ;  /* 0x0000000000017941 */ /* 0x002fea0003800200 */
.L_x_22:
[C---:B------:R-:W-:Y:S01]  /*26f0*/  ISETP.GT.U32.AND P0, PT, R10.reuse, 0x3, PT ;  /* 0x000000030a00780c */ /* 0x040fe20003f04070 */
[----:B------:R-:W-:Y:S01]  /*2700*/  VIADD R11, R11, 0x1 ;  /* 0x000000010b0b7836 */ /* 0x000fe20000000000 */
[--C-:B------:R-:W-:Y:S02]  /*2710*/  SHF.R.U64 R10, R10, 0x2, R13.reuse ;  /* 0x000000020a0a7819 */ /* 0x100fe4000000120d */
[----:B------:R-:W-:Y:S02]  /*2720*/  ISETP.GT.U32.AND.EX P0, PT, R13, RZ, PT, P0 ;  /* 0x000000ff0d00720c */ /* 0x000fe40003f04100 */
[----:B------:R-:W-:-:S11]  /*2730*/  SHF.R.U32.HI R13, RZ, 0x2, R13 ;  /* 0x00000002ff0d7819 */ /* 0x000fd6000001160d */
[----:B------:R-:W-:Y:S05]  /*2740*/  @P0 BRA `(.L_x_30) ;  /* 0xffffffd800c40947 */ /* 0x000fea000383ffff */
.L_x_21:
[----:B-1----:R-:W-:Y:S05]  /*2750*/  BSYNC.RECONVERGENT B0 ;  /* 0x0000000000007941 */ /* 0x002fea0003800200 */
.L_x_20:
[----:B0-----:R-:W-:Y:S01]  /*2760*/  SHF.R.U32.HI R5, RZ, 0x2, R6 ;  /* 0x00000002ff057819 */ /* 0x001fe20000011606 */
[----:B------:R-:W-:Y:S01]  /*2770*/  IMAD.SHL.U32 R2, R3, 0x10, RZ ;  /* 0x0000001003027824 */ /* 0x000fe200078e00ff */
[----:B------:R-:W-:Y:S01]  /*2780*/  BSSY.RECONVERGENT B0, `(.L_x_31) ;  /* 0x000003b000007945 */ /* 0x000fe20003800200 */
[----:B------:R-:W-:Y:S01]  /*2790*/  IMAD.MOV.U32 R8, RZ, RZ, 0x3e055027 ;  /* 0x3e055027ff087424 */ /* 0x000fe200078e00ff */
[----:B------:R-:W-:Y:S01]  /*27a0*/  LOP3.LUT R5, R5, R6, RZ, 0x3c, !PT ;  /* 0x0000000605057212 */ /* 0x000fe200078e3cff */
[----:B------:R-:W-:-:S04]  /*27b0*/  IMAD.MOV.U32 R9, RZ, RZ, 0x7f800000 ;  /* 0x7f800000ff097424 */ /* 0x000fc800078e00ff */
[----:B------:R-:W-:-:S05]  /*27c0*/  IMAD.SHL.U32 R6, R5, 0x2, RZ ;  /* 0x0000000205067824 */ /* 0x000fca00078e00ff */
[----:B------:R-:W-:Y:S01]  /*27d0*/  LOP3.LUT R2, R5, R6, R2, 0x96, !PT ;  /* 0x0000000605027212 */ /* 0x000fe200078e9602 */
[----:B------:R-:W-:-:S03]  /*27e0*/  IMAD.MOV.U32 R5, RZ, RZ, 0x2f800000 ;  /* 0x2f800000ff057424 */ /* 0x000fc600078e00ff */
[----:B------:R-:W-:-:S05]  /*27f0*/  LOP3.LUT R3, R2, R3, RZ, 0x3c, !PT ;  /* 0x0000000302037212 */ /* 0x000fca00078e3cff */
[----:B------:R-:W-:-:S05]  /*2800*/  VIADD R2, R3, 0xd209373c ;  /* 0xd209373c03027836 */ /* 0x000fca0000000000 */
[----:B------:R-:W-:-:S05]  /*2810*/  I2FP.F32.U32 R2, R2 ;  /* 0x0000000200027245 */ /* 0x000fca0000201000 */
[----:B------:R-:W-:-:S05]  /*2820*/  FFMA R6, R2, R5, 1.1641532182693481445e-10 ;  /* 0x2f00000002067423 */ /* 0x000fca0000000005 */
[----:B------:R-:W-:-:S13]  /*2830*/  FSETP.GEU.AND P0, PT, R6, 1.175494350822287508e-38, PT ;  /* 0x008000000600780b */ /* 0x000fda0003f0e000 */
[----:B------:R-:W-:-:S04]  /*2840*/  @!P0 FMUL R6, R6, 8388608 ;  /* 0x4b00000006068820 */ /* 0x000fc80000400000 */
[----:B------:R-:W-:-:S05]  /*2850*/  VIADD R2, R6, 0xc0d55555 ;  /* 0xc0d5555506027836 */ /* 0x000fca0000000000 */
[----:B------:R-:W-:-:S05]  /*2860*/  LOP3.LUT R5, R2, 0xff800000, RZ, 0xc0, !PT ;  /* 0xff80000002057812 */ /* 0x000fca00078ec0ff */
[----:B------:R-:W-:Y:S01]  /*2870*/  IMAD.IADD R2, R6, 0x1, -R5 ;  /* 0x0000000106027824 */ /* 0x000fe200078e0a05 */
[----:B------:R-:W-:-:S03]  /*2880*/  I2FP.F32.S32 R5, R5 ;  /* 0x0000000500057245 */ /* 0x000fc60000201400 */
[----:B------:R-:W-:-:S04]  /*2890*/  FADD R7, R2, -1 ;  /* 0xbf80000002077421 */ /* 0x000fc80000000000 */
[----:B------:R-:W-:-:S04]  /*28a0*/  FFMA R2, R7, -R8, 0.14084610342979431152 ;  /* 0x3e1039f607027423 */ /* 0x000fc80000000808 */
[----:B------:R-:W-:-:S04]  /*28b0*/  FFMA R2, R7, R2, -0.12148627638816833496 ;  /* 0xbdf8cdcc07027423 */ /* 0x000fc80000000002 */
[----:B------:R-:W-:-:S04]  /*28c0*/  FFMA R2, R7, R2, 0.13980610668659210205 ;  /* 0x3e0f295507027423 */ /* 0x000fc80000000002 */
[----:B------:R-:W-:-:S04]  /*28d0*/  FFMA R2, R7, R2, -0.16684235632419586182 ;  /* 0xbe2ad8b907027423 */ /* 0x000fc80000000002 */
[----:B------:R-:W-:-:S04]  /*28e0*/  FFMA R2, R7, R2, 0.20012299716472625732 ;  /* 0x3e4ced0b07027423 */ /* 0x000fc80000000002 */
[----:B------:R-:W-:-:S04]  /*28f0*/  FFMA R2, R7, R2, -0.24999669194221496582 ;  /* 0xbe7fff2207027423 */ /* 0x000fc80000000002 */
[----:B------:R-:W-:-:S04]  /*2900*/  FFMA R2, R7, R2, 0.33333182334899902344 ;  /* 0x3eaaaa7807027423 */ /* 0x000fc80000000002 */
[C---:B------:R-:W-:Y:S01]  /*2910*/  FFMA R8, R7.reuse, R2, -0.5 ;  /* 0xbf00000007087423 */ /* 0x040fe20000000002 */
[----:B------:R-:W-:Y:S02]  /*2920*/  FSEL R2, RZ, -23, P0 ;  /* 0xc1b80000ff027808 */ /* 0x000fe40000000000 */
[----:B------:R-:W-:Y:S01]  /*2930*/  ISETP.GT.U32.AND P0, PT, R6, 0x7f7fffff, PT ;  /* 0x7f7fffff0600780c */ /* 0x000fe20003f04070 */
[----:B------:R-:W-:Y:S02]  /*2940*/  FMUL R8, R7, R8 ;  /* 0x0000000807087220 */ /* 0x000fe40000400000 */
[----:B------:R-:W-:Y:S01]  /*2950*/  FFMA R2, R5, 1.1920928955078125e-07, R2 ;  /* 0x3400000005027823 */ /* 0x000fe20000000002 */
[----:B------:R-:W-:Y:S01]  /*2960*/  SHF.R.U32.HI R5, RZ, 0x2, R4 ;  /* 0x00000002ff057819 */ /* 0x000fe20000011604 */
[----:B------:R-:W-:-:S03]  /*2970*/  FFMA R7, R7, R8, R7 ;  /* 0x0000000807077223 */ /* 0x000fc60000000007 */
[----:B------:R-:W-:Y:S01]  /*2980*/  LOP3.LUT R5, R5, R4, RZ, 0x3c, !PT ;  /* 0x0000000405057212 */ /* 0x000fe200078e3cff */
[----:B------:R-:W-:Y:S01]  /*2990*/  FFMA R7, R2, 0.69314718246459960938, R7 ;  /* 0x3f31721802077823 */ /* 0x000fe20000000007 */
[----:B------:R-:W-:-:S03]  /*29a0*/  IMAD.SHL.U32 R2, R3, 0x10, RZ ;  /* 0x0000001003027824 */ /* 0x000fc600078e00ff */
[C---:B------:R-:W-:Y:S01]  /*29b0*/  @P0 FFMA R7, R6.reuse, R9, +INF ;  /* 0x7f80000006070423 */ /* 0x040fe20000000009 */
[----:B------:R-:W-:Y:S01]  /*29c0*/  IMAD.SHL.U32 R4, R5, 0x2, RZ ;  /* 0x0000000205047824 */ /* 0x000fe200078e00ff */
[----:B------:R-:W-:Y:S02]  /*29d0*/  FSETP.NEU.AND P0, PT, R6, RZ, PT ;  /* 0x000000ff0600720b */ /* 0x000fe40003f0d000 */
[----:B------:R-:W-:Y:S02]  /*29e0*/  FMUL R7, R7, -2 ;  /* 0xc000000007077820 */ /* 0x000fe40000400000 */
[----:B------:R-:W-:-:S03]  /*29f0*/  LOP3.LUT R2, R5, R4, R2, 0x96, !PT ;  /* 0x0000000405027212 */ /* 0x000fc600078e9602 */
[----:B------:R-:W-:Y:S02]  /*2a00*/  FSEL R6, R7, +INF , P0 ;  /* 0x7f80000007067808 */ /* 0x000fe40000000000 */
[----:B------:R-:W-:Y:S02]  /*2a10*/  LOP3.LUT R2, R2, R3, RZ, 0x3c, !PT ;  /* 0x0000000302027212 */ /* 0x000fe400078e3cff */
[----:B------:R0:W1:Y:S01]  /*2a20*/  MUFU.RSQ R5, R6 ;  /* 0x0000000600057308 */ /* 0x0000620000001400 */
[----:B------:R-:W-:Y:S02]  /*2a30*/  VIADD R3, R6, 0xf3000000 ;  /* 0xf300000006037836 */ /* 0x000fe40000000000 */
[----:B------:R-:W-:-:S03]  /*2a40*/  VIADD R2, R2, 0xd20ebf01 ;  /* 0xd20ebf0102027836 */ /* 0x000fc60000000000 */
[----:B------:R-:W-:Y:S01]  /*2a50*/  ISETP.GT.U32.AND P0, PT, R3, 0x727fffff, PT ;  /* 0x727fffff0300780c */ /* 0x000fe20003f04070 */
[----:B------:R-:W-:Y:S01]  /*2a60*/  IMAD.MOV.U32 R3, RZ, RZ, 0x30c90fdb ;  /* 0x30c90fdbff037424 */ /* 0x000fe200078e00ff */
[----:B------:R-:W-:-:S05]  /*2a70*/  I2FP.F32.U32 R2, R2 ;  /* 0x0000000200027245 */ /* 0x000fca0000201000 */
[----:B------:R-:W-:-:S06]  /*2a80*/  FFMA R10, R2, R3, 7.314590599882819788e-10 ;  /* 0x30490fdb020a7423 */ /* 0x000fcc0000000003 */
[----:B01----:R-:W-:Y:S05]  /*2a90*/  @!P0 BRA `(.L_x_32) ;  /* 0x0000000000148947 */ /* 0x003fea0003800000 */
[----:B------:R-:W-:Y:S01]  /*2aa0*/  IMAD.MOV.U32 R2, RZ, RZ, R6 ;  /* 0x000000ffff027224 */ /* 0x000fe200078e0006 */
[----:B------:R-:W-:-:S07]  /*2ab0*/  MOV R9, 0x2ad0 ;  /* 0x00002ad000097802 */ /* 0x000fce0000000f00 */
[----:B------:R-:W-:Y:S05]  /*2ac0*/  CALL.REL.NOINC `($__internal_1_$__cuda_sm20_sqrt_rn_f32_slowpath) ;  /* 0x0000000000b47944 */ /* 0x000fea0003c00000 */
[----:B------:R-:W-:Y:S01]  /*2ad0*/  IMAD.MOV.U32 R3, RZ, RZ, R2 ;  /* 0x000000ffff037224 */ /* 0x000fe200078e0002 */
[----:B------:R-:W-:Y:S06]  /*2ae0*/  BRA `(.L_x_33) ;  /* 0x0000000000107947 */ /* 0x000fec0003800000 */
.L_x_32:
[----:B------:R-:W-:Y:S01]  /*2af0*/  FMUL.FTZ R3, R6, R5 ;  /* 0x0000000506037220 */ /* 0x000fe20000410000 */
[----:B------:R-:W-:-:S03]  /*2b00*/  FMUL.FTZ R4, R5, 0.5 ;  /* 0x3f00000005047820 */ /* 0x000fc60000410000 */
[----:B------:R-:W-:-:S04]  /*2b10*/  FFMA R2, -R3, R3, R6 ;  /* 0x0000000303027223 */ /* 0x000fc80000000106 */
[----:B------:R-:W-:-:S07]  /*2b20*/  FFMA R3, R2, R4, R3 ;  /* 0x0000000402037223 */ /* 0x000fce0000000003 */
.L_x_33:
[----:B------:R-:W-:Y:S05]  /*2b30*/  BSYNC.RECONVERGENT B0 ;  /* 0x0000000000007941 */ /* 0x000fea0003800200 */
.L_x_31:
[----:B------:R-:W0:Y:S01]  /*2b40*/  LDCU UR4, c[0x0][0x384] ;  /* 0x00007080ff0477ac */ /* 0x000e220008000800 */
[----:B------:R-:W-:-:S06]  /*2b50*/  FMUL.RZ R4, R10, 0.15915493667125701904 ;  /* 0x3e22f9830a047820 */ /* 0x000fcc000040c000 */
[----:B------:R-:W1:Y:S01]  /*2b60*/  MUFU.SIN R4, R4 ;  /* 0x0000000400047308 */ /* 0x000e620000000400 */
[----:B0-----:R-:W-:Y:S01]  /*2b70*/  I2FP.F32.S32 R5, UR4 ;  /* 0x0000000400057c45 */ /* 0x001fe20008201400 */
[----:B------:R-:W-:Y:S02]  /*2b80*/  UMOV UR4, 0x40000000 ;  /* 0x4000000000047882 */ /* 0x000fe40000000000 */
[----:B------:R-:W-:-:S04]  /*2b90*/  IMAD.U32 R8, RZ, RZ, UR4 ;  /* 0x00000004ff087e24 */ /* 0x000fc8000f8e00ff */
[----:B------:R-:W0:Y:S01]  /*2ba0*/  MUFU.RCP R2, R5 ;  /* 0x0000000500027308 */ /* 0x000e220000001000 */
[----:B-1----:R-:W-:-:S07]  /*2bb0*/  FMUL R3, R4, R3 ;  /* 0x0000000304037220 */ /* 0x002fce0000400000 */
[----:B------:R-:W1:Y:S01]  /*2bc0*/  FCHK P0, R8, R5 ;  /* 0x0000000508007302 */ /* 0x000e620000000000 */
[----:B0-----:R-:W-:-:S04]  /*2bd0*/  FFMA R7, -R5, R2, 1 ;  /* 0x3f80000005077423 */ /* 0x001fc80000000102 */
[----:B------:R-:W-:-:S04]  /*2be0*/  FFMA R2, R2, R7, R2 ;  /* 0x0000000702027223 */ /* 0x000fc80000000002 */
[----:B------:R-:W-:-:S04]  /*2bf0*/  FFMA R6, R2, 2, RZ ;  /* 0x4000000002067823 */ /* 0x000fc800000000ff */
[----:B------:R-:W-:-:S04]  /*2c00*/  FFMA R7, -R5, R6, 2 ;  /* 0x4000000005077423 */ /* 0x000fc80000000106 */
[----:B------:R-:W-:Y:S01]  /*2c10*/  FFMA R2, R2, R7, R6 ;  /* 0x0000000702027223 */ /* 0x000fe20000000006 */
[----:B-1----:R-:W-:Y:S06]  /*2c20*/  @!P0 BRA `(.L_x_34) ;  /* 0x00000000000c8947 */ /* 0x002fec0003800000 */
[----:B------:R-:W-:-:S07]  /*2c30*/  MOV R4, 0x2c50 ;  /* 0x00002c5000047802 */ /* 0x000fce0000000f00 */
[----:B------:R-:W-:Y:S05]  /*2c40*/  CALL.REL.NOINC `($__internal_2_$__cuda_sm3x_div_rn_noftz_f32_slowpath) ;  /* 0x0000000000b07944 */ /* 0x000fea0003c00000 */
[----:B------:R-:W-:-:S07]  /*2c50*/  IMAD.MOV.U32 R2, RZ, RZ, R8 ;  /* 0x000000ffff027224 */ /* 0x000fce00078e0008 */
.L_x_34:
[----:B------:R-:W-:Y:S01]  /*2c60*/  VIADD R4, R2, 0xf3000000 ;  /* 0xf300000002047836 */ /* 0x000fe20000000000 */
[----:B------:R0:W1:Y:S04]  /*2c70*/  MUFU.RSQ R7, R2 ;  /* 0x0000000200077308 */ /* 0x0000680000001400 */
[----:B------:R-:W-:-:S13]  /*2c80*/  ISETP.GT.U32.AND P0, PT, R4, 0x727fffff, PT ;  /* 0x727fffff0400780c */ /* 0x000fda0003f04070 */
[----:B01----:R-:W-:Y:S05]  /*2c90*/  @!P0 BRA `(.L_x_35) ;  /* 0x0000000000148947 */ /* 0x003fea0003800000 */
[----:B------:R-:W-:Y:S01]  /*2ca0*/  BSSY.RECONVERGENT B0, `(.L_x_36) ;  /* 0x0000003000007945 */ /* 0x000fe20003800200 */
[----:B------:R-:W-:-:S07]  /*2cb0*/  MOV R9, 0x2cd0 ;  /* 0x00002cd000097802 */ /* 0x000fce0000000f00 */
[----:B------:R-:W-:Y:S05]  /*2cc0*/  CALL.REL.NOINC `($__internal_1_$__cuda_sm20_sqrt_rn_f32_slowpath) ;  /* 0x0000000000347944 */ /* 0x000fea0003c00000 */
[----:B------:R-:W-:Y:S05]  /*2cd0*/  BSYNC.RECONVERGENT B0 ;  /* 0x0000000000007941 */ /* 0x000fea0003800200 */
.L_x_36:
[----:B------:R-:W-:Y:S05]  /*2ce0*/  BRA `(.L_x_37) ;  /* 0x0000000000107947 */ /* 0x000fea0003800000 */
.L_x_35:
[C---:B------:R-:W-:Y:S01]  /*2cf0*/  FMUL.FTZ R5, R7.reuse, R2 ;  /* 0x0000000207057220 */ /* 0x040fe20000410000 */
[----:B------:R-:W-:-:S03]  /*2d00*/  FMUL.FTZ R4, R7, 0.5 ;  /* 0x3f00000007047820 */ /* 0x000fc60000410000 */
[----:B------:R-:W-:-:S04]  /*2d10*/  FFMA R2, -R5, R5, R2 ;  /* 0x0000000505027223 */ /* 0x000fc80000000102 */
[----:B------:R-:W-:-:S07]  /*2d20*/  FFMA R2, R2, R4, R5 ;  /* 0x0000000402027223 */ /* 0x000fce0000000005 */
.L_x_37:
[----:B------:R-:W0:Y:S01]  /*2d30*/  LDCU.64 UR4, c[0x0][0x388] ;  /* 0x00007100ff0477ac */ /* 0x000e220008000a00 */
[----:B------:R-:W-:Y:S01]  /*2d40*/  SHF.R.S32.HI R5, RZ, 0x1f, R0 ;  /* 0x0000001fff057819 */ /* 0x000fe20000011400 */
[----:B------:R-:W-:Y:S01]  /*2d50*/  FMUL R3, R3, R2 ;  /* 0x0000000203037220 */ /* 0x000fe20000400000 */
[----:B0-----:R-:W-:-:S04]  /*2d60*/  LEA R4, P0, R0, UR4, 0x2 ;  /* 0x0000000400047c11 */ /* 0x001fc8000f8010ff */
[----:B------:R-:W-:-:S05]  /*2d70*/  LEA.HI.X R5, R0, UR5, R5, 0x2, P0 ;  /* 0x0000000500057c11 */ /* 0x000fca00080f1405 */
[----:B------:R-:W-:Y:S01]  /*2d80*/  STG.E desc[UR6][R4.64], R3 ;  /* 0x0000000304007986 */ /* 0x000fe2000c101906 */
[----:B------:R-:W-:Y:S05]  /*2d90*/  EXIT ;  /* 0x000000000000794d */ /* 0x000fea0003800000 */
        .weak           $__internal_1_$__cuda_sm20_sqrt_rn_f32_slowpath
        .type           $__internal_1_$__cuda_sm20_sqrt_rn_f32_slowpath,@function
        .size           $__internal_1_$__cuda_sm20_sqrt_rn_f32_slowpath,($__internal_2_$__cuda_sm3x_div_rn_noftz_f32_slowpath - $__internal_1_$__cuda_sm20_sqrt_rn_f32_slowpath)
$__internal_1_$__cuda_sm20_sqrt_rn_f32_slowpath:
[----:B------:R-:W-:-:S13]  /*2da0*/  LOP3.LUT P0, RZ, R2, 0x7fffffff, RZ, 0xc0, !PT ;  /* 0x7fffffff02ff7812 */ /* 0x000fda000780c0ff */
[----:B------:R-:W-:Y:S01]  /*2db0*/  @!P0 IMAD.MOV.U32 R4, RZ, RZ, R2 ;  /* 0x000000ffff048224 */ /* 0x000fe200078e0002 */
[----:B------:R-:W-:Y:S06]  /*2dc0*/  @!P0 BRA `(.L_x_38) ;  /* 0x0000000000408947 */ /* 0x000fec0003800000 */
[----:B------:R-:W-:-:S13]  /*2dd0*/  FSETP.GEU.FTZ.AND P0, PT, R2, RZ, PT ;  /* 0x000000ff0200720b */ /* 0x000fda0003f1e000 */
[----:B------:R-:W-:Y:S01]  /*2de0*/  @!P0 IMAD.MOV.U32 R4, RZ, RZ, 0x7fffffff ;  /* 0x7fffffffff048424 */ /* 0x000fe200078e00ff */
[----:B------:R-:W-:Y:S06]  /*2df0*/  @!P0 BRA `(.L_x_38) ;  /* 0x0000000000348947 */ /* 0x000fec0003800000 */
[----:B------:R-:W-:-:S13]  /*2e00*/  FSETP.GTU.FTZ.AND P0, PT, |R2|, +INF , PT ;  /* 0x7f8000000200780b */ /* 0x000fda0003f1c200 */
[----:B------:R-:W-:Y:S01]  /*2e10*/  @P0 FADD.FTZ R4, R2, 1 ;  /* 0x3f80000002040421 */ /* 0x000fe20000010000 */
[----:B------:R-:W-:Y:S06]  /*2e20*/  @P0 BRA `(.L_x_38) ;  /* 0x0000000000280947 */ /* 0x000fec0003800000 */
[----:B------:R-:W-:-:S13]  /*2e30*/  FSETP.NEU.FTZ.AND P0, PT, |R2|, +INF , PT ;  /* 0x7f8000000200780b */ /* 0x000fda0003f1d200 */
[----:B------:R-:W-:-:S04]  /*2e40*/  @P0 FFMA R5, R2, 1.84467440737095516160e+19, RZ ;  /* 0x5f80000002050823 */ /* 0x000fc800000000ff */
[----:B------:R-:W0:Y:S02]  /*2e50*/  @P0 MUFU.RSQ R4, R5 ;  /* 0x0000000500040308 */ /* 0x000e240000001400 */
[----:B0-----:R-:W-:Y:S01]  /*2e60*/  @P0 FMUL.FTZ R6, R5, R4 ;  /* 0x0000000405060220 */ /* 0x001fe20000410000 */
[----:B------:R-:W-:Y:S01]  /*2e70*/  @P0 FMUL.FTZ R8, R4, 0.5 ;  /* 0x3f00000004080820 */ /* 0x000fe20000410000 */
[----:B------:R-:W-:Y:S02]  /*2e80*/  @!P0 IMAD.MOV.U32 R4, RZ, RZ, R2 ;  /* 0x000000ffff048224 */ /* 0x000fe400078e0002 */
[----:B------:R-:W-:-:S04]  /*2e90*/  @P0 FADD.FTZ R7, -R6, -RZ ;  /* 0x800000ff06070221 */ /* 0x000fc80000010100 */
[----:B------:R-:W-:-:S04]  /*2ea0*/  @P0 FFMA R7, R6, R7, R5 ;  /* 0x0000000706070223 */ /* 0x000fc80000000005 */
[----:B------:R-:W-:-:S04]  /*2eb0*/  @P0 FFMA R7, R7, R8, R6 ;  /* 0x0000000807070223 */ /* 0x000fc80000000006 */
[----:B------:R-:W-:-:S07]  /*2ec0*/  @P0 FMUL.FTZ R4, R7, 2.3283064365386962891e-10 ;  /* 0x2f80000007040820 */ /* 0x000fce0000410000 */
.L_x_38:
[----:B------:R-:W-:Y:S02]  /*2ed0*/  IMAD.MOV.U32 R2, RZ, RZ, R4 ;  /* 0x000000ffff027224 */ /* 0x000fe400078e0004 */
[----:B------:R-:W-:Y:S02]  /*2ee0*/  IMAD.MOV.U32 R4, RZ, RZ, R9 ;  /* 0x000000ffff047224 */ /* 0x000fe400078e0009 */
[----:B------:R-:W-:-:S04]  /*2ef0*/  IMAD.MOV.U32 R5, RZ, RZ, 0x0 ;  /* 0x00000000ff057424 */ /* 0x000fc800078e00ff */
[----:B------:R-:W-:Y:S05]  /*2f00*/  RET.REL.NODEC R4 `(_Z10initRandomiiPf) ;  /* 0xffffffd0043c7950 */ /* 0x000fea0003c3ffff */
        .weak           $__internal_2_$__cuda_sm3x_div_rn_noftz_f32_slowpath
        .type           $__internal_2_$__cuda_sm3x_div_rn_noftz_f32_slowpath,@function
        .size           $__internal_2_$__cuda_sm3x_div_rn_noftz_f32_slowpath,(.L_x_101 - $__internal_2_$__cuda_sm3x_div_rn_noftz_f32_slowpath)
$__internal_2_$__cuda_sm3x_div_rn_noftz_f32_slowpath:
[--C-:B------:R-:W-:Y:S01]  /*2f10*/  SHF.R.U32.HI R2, RZ, 0x17, R5.reuse ;  /* 0x00000017ff027819 */ /* 0x100fe20000011605 */
[----:B------:R-:W-:-:S03]  /*2f20*/  IMAD.MOV.U32 R8, RZ, RZ, R5 ;  /* 0x000000ffff087224 */ /* 0x000fc600078e0005 */
[----:B------:R-:W-:-:S05]  /*2f30*/  LOP3.LUT R6, R2, 0xff, RZ, 0xc0, !PT ;  /* 0x000000ff02067812 */ /* 0x000fca00078ec0ff */
[----:B------:R-:W-:-:S05]  /*2f40*/  VIADD R9, R6, 0xffffffff ;  /* 0xffffffff06097836 */ /* 0x000fca0000000000 */
[----:B------:R-:W-:-:S13]  /*2f50*/  ISETP.GT.U32.AND P0, PT, R9, 0xfd, PT ;  /* 0x000000fd0900780c */ /* 0x000fda0003f04070 */
[----:B------:R-:W-:Y:S01]  /*2f60*/  @!P0 IMAD.MOV.U32 R7, RZ, RZ, RZ ;  /* 0x000000ffff078224 */ /* 0x000fe200078e00ff */
[----:B------:R-:W-:Y:S06]  /*2f70*/  @!P0 BRA `(.L_x_39) ;  /* 0x0000000000408947 */ /* 0x000fec0003800000 */
[----:B------:R-:W-:Y:S01]  /*2f80*/  FSETP.GTU.FTZ.AND P0, PT, |R5|, +INF , PT ;  /* 0x7f8000000500780b */ /* 0x000fe20003f1c200 */
[----:B------:R-:W-:-:S12]  /*2f90*/  IMAD.MOV.U32 R2, RZ, RZ, R5 ;  /* 0x000000ffff027224 */ /* 0x000fd800078e0005 */
[----:B------:R-:W-:Y:S05]  /*2fa0*/  @P0 BRA `(.L_x_40) ;  /* 0x0000000400280947 */ /* 0x000fea0003800000 */
[----:B------:R-:W-:-:S05]  /*2fb0*/  IMAD.MOV.U32 R5, RZ, RZ, 0x40000000 ;  /* 0x40000000ff057424 */ /* 0x000fca00078e00ff */
[----:B------:R-:W-:-:S13]  /*2fc0*/  LOP3.LUT P0, RZ, R8, 0x7fffffff, R5, 0xc8, !PT ;  /* 0x7fffffff08ff7812 */ /* 0x000fda000780c805 */
[----:B------:R-:W-:Y:S05]  /*2fd0*/  @!P0 BRA `(.L_x_41) ;  /* 0x0000000400148947 */ /* 0x000fea0003800000 */
[----:B------:R-:W-:Y:S02]  /*2fe0*/  FSETP.NEU.FTZ.AND P0, PT, |R2|, +INF , PT ;  /* 0x7f8000000200780b */ /* 0x000fe40003f1d200 */
[----:B------:R-:W-:-:S04]  /*2ff0*/  LOP3.LUT P1, RZ, R5, 0x7fffffff, RZ, 0xc0, !PT ;  /* 0x7fffffff05ff7812 */ /* 0x000fc8000782c0ff */
[----:B------:R-:W-:-:S13]  /*3000*/  PLOP3.LUT P0, PT, P0, P1, PT, 0x2f, 0xf2 ;  /* 0x0000000000f2781c */ /* 0x000fda0000702577 */
[----:B------:R-:W-:Y:S05]  /*3010*/  @P0 BRA `(.L_x_42) ;  /* 0x0000000000fc0947 */ /* 0x000fea0003800000 */
[----:B------:R-:W-:-:S13]  /*3020*/  LOP3.LUT P0, RZ, R8, 0x7fffffff, RZ, 0xc0, !PT ;  /* 0x7fffffff08ff7812 */ /* 0x000fda000780c0ff */
[----:B------:R-:W-:Y:S05]  /*3030*/  @!P0 BRA `(.L_x_43) ;  /* 0x0000000000e88947 */ /* 0x000fea0003800000 */
[----:B------:R-:W-:Y:S01]  /*3040*/  ISETP.GE.AND P0, PT, R9, RZ, PT ;  /* 0x000000ff0900720c */ /* 0x000fe20003f06270 */
[----:B------:R-:W-:-:S12]  /*3050*/  IMAD.MOV.U32 R7, RZ, RZ, RZ ;  /* 0x000000ffff077224 */ /* 0x000fd800078e00ff */
[----:B------:R-:W-:Y:S01]  /*3060*/  @!P0 FFMA R8, R2, 1.84467440737095516160e+19, RZ ;  /* 0x5f80000002088823 */ /* 0x000fe200000000ff */
[----:B------:R-:W-:-:S07]  /*3070*/  @!P0 VIADD R7, R7, 0x40 ;  /* 0x0000004007078836 */ /* 0x000fce0000000000 */
.L_x_39:
[----:B------:R-:W-:Y:S01]  /*3080*/  LEA R5, R6, 0xc0800000, 0x17 ;  /* 0xc080000006057811 */ /* 0x000fe200078eb8ff */
[----:B------:R-:W-:Y:S01]  /*3090*/  UMOV UR4, 0x40000000 ;  /* 0x4000000000047882 */ /* 0x000fe20000000000 */
[----:B------:R-:W-:Y:S01]  /*30a0*/  IADD3 R6, PT, PT, R7, 0x80, -R6 ;  /* 0x0000008007067810 */ /* 0x000fe20007ffe806 */
[----:B------:R-:W-:Y:S02]  /*30b0*/  UIADD3 UR4, UPT, UPT, UR4, -0x800000, URZ ;  /* 0xff80000004047890 */ /* 0x000fe4000fffe0ff */
[----:B------:R-:W-:-:S04]  /*30c0*/  IMAD.IADD R5, R8, 0x1, -R5 ;  /* 0x0000000108057824 */ /* 0x000fc800078e0a05 */
[----:B------:R-:W0:Y:S01]  /*30d0*/  MUFU.RCP R2, R5 ;  /* 0x0000000500027308 */ /* 0x000e220000001000 */
[----:B------:R-:W-:-:S04]  /*30e0*/  FADD.FTZ R9, -R5, -RZ ;  /* 0x800000ff05097221 */ /* 0x000fc80000010100 */
[----:B0-----:R-:W-:-:S04]  /*30f0*/  FFMA R11, R2, R9, 1 ;  /* 0x3f800000020b7423 */ /* 0x001fc80000000009 */
[----:B------:R-:W-:-:S04]  /*3100*/  FFMA R2, R2, R11, R2 ;  /* 0x0000000b02027223 */ /* 0x000fc80000000002 */
[----:B------:R-:W-:-:S04]  /*3110*/  FFMA R8, R2, UR4, RZ ;  /* 0x0000000402087c23 */ /* 0x000fc800080000ff */
[----:B------:R-:W-:-:S04]  /*3120*/  FFMA R11, R9, R8, UR4 ;  /* 0x00000004090b7e23 */ /* 0x000fc80008000008 */
[----:B------:R-:W-:-:S04]  /*3130*/  FFMA R11, R2, R11, R8 ;  /* 0x0000000b020b7223 */ /* 0x000fc80000000008 */
[----:B------:R-:W-:-:S04]  /*3140*/  FFMA R10, R9, R11, UR4 ;  /* 0x00000004090a7e23 */ /* 0x000fc8000800000b */
[----:B------:R-:W-:-:S05]  /*3150*/  FFMA R8, R2, R10, R11 ;  /* 0x0000000a02087223 */ /* 0x000fca000000000b */
[----:B------:R-:W-:-:S04]  /*3160*/  SHF.R.U32.HI R5, RZ, 0x17, R8 ;  /* 0x00000017ff057819 */ /* 0x000fc80000011608 */
[----:B------:R-:W-:-:S05]  /*3170*/  LOP3.LUT R5, R5, 0xff, RZ, 0xc0, !PT ;  /* 0x000000ff05057812 */ /* 0x000fca00078ec0ff */
[----:B------:R-:W-:-:S04]  /*3180*/  IMAD.IADD R9, R5, 0x1, R6 ;  /* 0x0000000105097824 */ /* 0x000fc800078e0206 */
[----:B------:R-:W-:-:S05]  /*3190*/  VIADD R5, R9, 0xffffffff ;  /* 0xffffffff09057836 */ /* 0x000fca0000000000 */
        /* <DEDUP_REMOVED lines=9> */
[CC--:B------:R-:W-:Y:S01]  /*3230*/  FFMA.RZ R5, R2.reuse, R10.reuse, R11 ;  /* 0x0000000a02057223 */ /* 0x0c0fe2000000c00b */
[C---:B------:R-:W-:Y:S01]  /*3240*/  VIADD R7, R9.reuse, 0x20 ;  /* 0x0000002009077836 */ /* 0x040fe20000000000 */
[C---:B------:R-:W-:Y:S02]  /*3250*/  ISETP.NE.AND P2, PT, R9.reuse, RZ, PT ;  /* 0x000000ff0900720c */ /* 0x040fe40003f45270 */
[----:B------:R-:W-:Y:S01]  /*3260*/  ISETP.NE.AND P1, PT, R9, RZ, PT ;  /* 0x000000ff0900720c */ /* 0x000fe20003f25270 */
[----:B------:R-:W-:Y:S01]  /*3270*/  IMAD.MOV R9, RZ, RZ, -R9 ;  /* 0x000000ffff097224 */ /* 0x000fe200078e0a09 */
[----:B------:R-:W-:Y:S01]  /*3280*/  LOP3.LUT R6, R5, 0x7fffff, RZ, 0xc0, !PT ;  /* 0x007fffff05067812 */ /* 0x000fe200078ec0ff */
[CCC-:B------:R-:W-:Y:S01]  /*3290*/  FFMA.RP R5, R2.reuse, R10.reuse, R11.reuse ;  /* 0x0000000a02057223 */ /* 0x1c0fe2000000800b */
[----:B------:R-:W-:Y:S02]  /*32a0*/  FFMA.RM R2, R2, R10, R11 ;  /* 0x0000000a02027223 */ /* 0x000fe4000000400b */
[----:B------:R-:W-:-:S03]  /*32b0*/  LOP3.LUT R6, R6, 0x800000, RZ, 0xfc, !PT ;  /* 0x0080000006067812 */ /* 0x000fc600078efcff */
[----:B------:R-:W-:Y:S02]  /*32c0*/  FSETP.NEU.FTZ.AND P0, PT, R5, R2, PT ;  /* 0x000000020500720b */ /* 0x000fe40003f1d000 */
[----:B------:R-:W-:Y:S02]  /*32d0*/  SHF.L.U32 R7, R6, R7, RZ ;  /* 0x0000000706077219 */ /* 0x000fe400000006ff */
[----:B------:R-:W-:Y:S02]  /*32e0*/  SEL R5, R9, RZ, P2 ;  /* 0x000000ff09057207 */ /* 0x000fe40001000000 */
[----:B------:R-:W-:Y:S02]  /*32f0*/  ISETP.NE.AND P1, PT, R7, RZ, P1 ;  /* 0x000000ff0700720c */ /* 0x000fe40000f25270 */
[----:B------:R-:W-:Y:S02]  /*3300*/  SHF.R.U32.HI R5, RZ, R5, R6 ;  /* 0x00000005ff057219 */ /* 0x000fe40000011606 */
[----:B------:R-:W-:-:S02]  /*3310*/  PLOP3.LUT P0, PT, P0, P1, PT, 0xf8, 0x8f ;  /* 0x00000000008f781c */ /* 0x000fc40000703f70 */
[----:B------:R-:W-:Y:S02]  /*3320*/  SHF.R.U32.HI R7, RZ, 0x1, R5 ;  /* 0x00000001ff077819 */ /* 0x000fe40000011605 */
[----:B------:R-:W-:-:S04]  /*3330*/  SEL R2, RZ, 0x1, !P0 ;  /* 0x00000001ff027807 */ /* 0x000fc80004000000 */
[----:B------:R-:W-:-:S04]  /*3340*/  LOP3.LUT R2, R2, 0x1, R7, 0xf8, !PT ;  /* 0x0000000102027812 */ /* 0x000fc800078ef807 */
[----:B------:R-:W-:-:S05]  /*3350*/  LOP3.LUT R2, R2, R5, RZ, 0xc0, !PT ;  /* 0x0000000502027212 */ /* 0x000fca00078ec0ff */
[----:B------:R-:W-:-:S05]  /*3360*/  IMAD.IADD R7, R7, 0x1, R2 ;  /* 0x0000000107077824 */ /* 0x000fca00078e0202 */
[----:B------:R-:W-:Y:S01]  /*3370*/  LOP3.LUT R8, R7, R8, RZ, 0xfc, !PT ;  /* 0x0000000807087212 */ /* 0x000fe200078efcff */
[----:B------:R-:W-:Y:S06]  /*3380*/  BRA `(.L_x_46) ;  /* 0x0000000000347947 */ /* 0x000fec0003800000 */
.L_x_45:
[----:B------:R-:W-:-:S04]  /*3390*/  LOP3.LUT R8, R8, 0x80000000, RZ, 0xc0, !PT ;  /* 0x8000000008087812 */ /* 0x000fc800078ec0ff */
[----:B------:R-:W-:Y:S01]  /*33a0*/  LOP3.LUT R8, R8, 0x7f800000, RZ, 0xfc, !PT ;  /* 0x7f80000008087812 */ /* 0x000fe200078efcff */
[----:B------:R-:W-:Y:S06]  /*33b0*/  BRA `(.L_x_46) ;  /* 0x0000000000287947 */ /* 0x000fec0003800000 */
.L_x_44:
[----:B------:R-:W-:Y:S01]  /*33c0*/  IMAD R8, R6, 0x800000, R8 ;  /* 0x0080000006087824 */ /* 0x000fe200078e0208 */
[----:B------:R-:W-:Y:S06]  /*33d0*/  BRA `(.L_x_46) ;  /* 0x0000000000207947 */ /* 0x000fec0003800000 */
.L_x_43:
[----:B------:R-:W-:-:S04]  /*33e0*/  LOP3.LUT R8, R8, 0x80000000, R5, 0x48, !PT ;  /* 0x8000000008087812 */ /* 0x000fc800078e4805 */
[----:B------:R-:W-:Y:S01]  /*33f0*/  LOP3.LUT R8, R8, 0x7f800000, RZ, 0xfc, !PT ;  /* 0x7f80000008087812 */ /* 0x000fe200078efcff */
[----:B------:R-:W-:Y:S06]  /*3400*/  BRA `(.L_x_46) ;  /* 0x0000000000147947 */ /* 0x000fec0003800000 */
.L_x_42:
[----:B------:R-:W-:Y:S01]  /*3410*/  LOP3.LUT R8, R8, 0x80000000, R5, 0x48, !PT ;  /* 0x8000000008087812 */ /* 0x000fe200078e4805 */
[----:B------:R-:W-:Y:S06]  /*3420*/  BRA `(.L_x_46) ;  /* 0x00000000000c7947 */ /* 0x000fec0003800000 */
.L_x_41:
[----:B------:R-:W0:Y:S01]  /*3430*/  MUFU.RSQ R8, -QNAN ;  /* 0xffc0000000087908 */ /* 0x000e220000001400 */
[----:B------:R-:W-:Y:S05]  /*3440*/  BRA `(.L_x_46) ;  /* 0x0000000000047947 */ /* 0x000fea0003800000 */
.L_x_40:
[----:B------:R-:W-:-:S07]  /*3450*/  FADD.FTZ R8, R2, 2 ;  /* 0x4000000002087421 */ /* 0x000fce0000010000 */
.L_x_46:
[----:B------:R-:W-:-:S04]  /*3460*/  IMAD.MOV.U32 R5, RZ, RZ, 0x0 ;  /* 0x00000000ff057424 */ /* 0x000fc800078e00ff */
[----:B0-----:R-:W-:Y:S05]  /*3470*/  RET.REL.NODEC R4 `(_Z10initRandomiiPf) ;  /* 0xffffffc804e07950 */ /* 0x001fea0003c3ffff */
.L_x_47:
        /* <DEDUP_REMOVED lines=16> */
.L_x_101:


//--------------------- .text._Z22crossentropy_backwardsiiPfS_S_ --------------------------
	.section	.text._Z22crossentropy_backwardsiiPfS_S_,"ax",@progbits
	.align	128
        .global         _Z22crossentropy_backwardsiiPfS_S_
        .type           _Z22crossentropy_backwardsiiPfS_S_,@function
        .size           _Z22crossentropy_backwardsiiPfS_S_,(.L_x_105 - _Z22crossentropy_backwardsiiPfS_S_)
        .other          _Z22crossentropy_backwardsiiPfS_S_,@"STO_CUDA_ENTRY STV_DEFAULT"
_Z22crossentropy_backwardsiiPfS_S_:
.text._Z22crossentropy_backwardsiiPfS_S_:
[----:B------:R-:W-:Y:S01]  /*0000*/  LDC R1, c[0x0][0x37c] ;  /* 0x0000df00ff017b82 */ /* 0x000fe20000000800 */
[----:B------:R-:W0:Y:S07]  /*0010*/  S2R R3, SR_TID.X ;  /* 0x0000000000037919 */ /* 0x000e2e0000002100 */
[----:B------:R-:W0:Y:S01]  /*0020*/  S2UR UR4, SR_CTAID.X ;  /* 0x00000000000479c3 */ /* 0x000e220000002500 */
[----:B------:R-:W1:Y:S01]  /*0030*/  LDCU.64 UR6, c[0x0][0x380] ;  /* 0x00007000ff0677ac */ /* 0x000e620008000a00 */
[----:B------:R-:W2:Y:S06]  /*0040*/  S2R R2, SR_TID.Y ;  /* 0x0000000000027919 */ /* 0x000eac0000002200 */
[----:B------:R-:W0:Y:S08]  /*0050*/  LDC R0, c[0x0][0x360] ;  /* 0x0000d800ff007b82 */ /* 0x000e300000000800 */
[----:B------:R-:W2:Y:S08]  /*0060*/  S2UR UR5, SR_CTAID.Y ;  /* 0x00000000000579c3 */ /* 0x000eb00000002600 */
[----:B------:R-:W2:Y:S01]  /*0070*/  LDC R7, c[0x0][0x364] ;  /* 0x0000d900ff077b82 */ /* 0x000ea20000000800 */
[----:B0-----:R-:W-:-:S05]  /*0080*/  IMAD R0, R0, UR4, R3 ;  /* 0x0000000400007c24 */ /* 0x001fca000f8e0203 */
[----:B-1----:R-:W-:Y:S01]  /*0090*/  ISETP.GE.AND P0, PT, R0, UR7, PT ;  /* 0x0000000700007c0c */ /* 0x002fe2000bf06270 */
[----:B--2---:R-:W-:-:S05]  /*00a0*/  IMAD R7, R7, UR5, R2 ;  /* 0x0000000507077c24 */ /* 0x004fca000f8e0202 */
[----:B------:R-:W-:-:S13]  /*00b0*/  ISETP.GE.OR P0, PT, R7, UR6, P0 ;  /* 0x0000000607007c0c */ /* 0x000fda0008706670 */
[----:B------:R-:W-:Y:S05]  /*00c0*/  @P0 EXIT ;  /* 0x000000000000094d */ /* 0x000fea0003800000 */
[----:B------:R-:W0:Y:S01]  /*00d0*/  LDC.64 R2, c[0x0][0x388] ;  /* 0x0000e200ff027b82 */ /* 0x000e220000000a00 */
[----:B------:R-:W1:Y:S01]  /*00e0*/  LDCU.64 UR4, c[0x0][0x358] ;  /* 0x00006b00ff0477ac */ /* 0x000e620008000a00 */
[----:B------:R-:W-:-:S06]  /*00f0*/  IMAD R9, R7, UR6, R0 ;  /* 0x0000000607097c24 */ /* 0x000fcc000f8e0200 */
[----:B------:R-:W2:Y:S08]  /*0100*/  LDC.64 R4, c[0x0][0x390] ;  /* 0x0000e400ff047b82 */ /* 0x000eb00000000a00 */
[----:B------:R-:W3:Y:S01]  /*0110*/  LDC.64 R6, c[0x0][0x398] ;  /* 0x0000e600ff067b82 */ /* 0x000ee20000000a00 */
[----:B0-----:R-:W-:-:S06]  /*0120*/  IMAD.WIDE R2, R9, 0x4, R2 ;  /* 0x0000000409027825 */ /* 0x001fcc00078e0202 */
[----:B-1----:R-:W4:Y:S01]  /*0130*/  LDG.E R2, desc[UR4][R2.64] ;  /* 0x0000000402027981 */ /* 0x002f22000c1e1900 */
[----:B--2---:R-:W-:-:S06]  /*0140*/  IMAD.WIDE R4, R9, 0x4, R4 ;  /* 0x0000000409047825 */ /* 0x004fcc00078e0204 */
[----:B------:R-:W4:Y:S01]  /*0150*/  LDG.E R5, desc[UR4][R4.64] ;  /* 0x0000000404057981 */ /* 0x000f22000c1e1900 */
[----:B---3--:R-:W-:-:S04]  /*0160*/  IMAD.WIDE R6, R9, 0x4, R6 ;  /* 0x0000000409067825 */ /* 0x008fc800078e0206 */
[----:B----4-:R-:W-:-:S05]  /*0170*/  FADD R9, R2, -R5 ;  /* 0x8000000502097221 */ /* 0x010fca0000000000 */
[----:B------:R-:W-:Y:S01]  /*0180*/  STG.E desc[UR4][R6.64], R9 ;  /* 0x0000000906007986 */ /* 0x000fe2000c101904 */
[----:B------:R-:W-:Y:S05]  /*0190*/  EXIT ;  /* 0x000000000000794d */ /* 0x000fea0003800000 */
.L_x_48:
        /* <DEDUP_REMOVED lines=14> */
.L_x_105:


//--------------------- .text._Z12crossentropyiiPfS_S_ --------------------------
	.section	.text._Z12crossentropyiiPfS_S_,"ax",@progbits
	.align	128
        .global         _Z12crossentropyiiPfS_S_
        .type           _Z12crossentropyiiPfS_S_,@function
        .size           _Z12crossentropyiiPfS_S_,(.L_x_106 - _Z12crossentropyiiPfS_S_)
        .other          _Z12crossentropyiiPfS_S_,@"STO_CUDA_ENTRY STV_DEFAULT"
_Z12crossentropyiiPfS_S_:
.text._Z12crossentropyiiPfS_S_:
[----:B------:R-:W-:Y:S01]  /*0000*/  LDC R1, c[0x0][0x37c] ;  /* 0x0000df00ff017b82 */ /* 0x000fe20000000800 */
[----:B------:R-:W0:Y:S07]  /*0010*/  S2R R3, SR_TID.X ;  /* 0x0000000000037919 */ /* 0x000e2e0000002100 */
[----:B------:R-:W0:Y:S01]  /*0020*/  S2UR UR4, SR_CTAID.X ;  /* 0x00000000000479c3 */ /* 0x000e220000002500 */
[----:B------:R-:W1:Y:S07]  /*0030*/  LDCU UR5, c[0x0][0x384] ;  /* 0x00007080ff0577ac */ /* 0x000e6e0008000800 */
[----:B------:R-:W0:Y:S02]  /*0040*/  LDC R0, c[0x0][0x360] ;  /* 0x0000d800ff007b82 */ /* 0x000e240000000800 */
[----:B0-----:R-:W-:-:S05]  /*0050*/  IMAD R0, R0, UR4, R3 ;  /* 0x0000000400007c24 */ /* 0x001fca000f8e0203 */
[----:B-1----:R-:W-:-:S13]  /*0060*/  ISETP.GE.AND P0, PT, R0, UR5, PT ;  /* 0x0000000500007c0c */ /* 0x002fda000bf06270 */
[----:B------:R-:W-:Y:S05]  /*0070*/  @P0 EXIT ;  /* 0x000000000000094d */ /* 0x000fea0003800000 */
[----:B------:R-:W0:Y:S01]  /*0080*/  LDCU UR5, c[0x0][0x380] ;  /* 0x00007000ff0577ac */ /* 0x000e220008000800 */
[----:B------:R-:W-:Y:S01]  /*0090*/  IMAD.MOV.U32 R20, RZ, RZ, RZ ;  /* 0x000000ffff147224 */ /* 0x000fe200078e00ff */
[----:B------:R-:W1:Y:S01]  /*00a0*/  LDCU.64 UR14, c[0x0][0x358] ;  /* 0x00006b00ff0e77ac */ /* 0x000e620008000a00 */
[----:B0-----:R-:W-:-:S09]  /*00b0*/  UISETP.GE.AND UP0, UPT, UR5, 0x1, UPT ;  /* 0x000000010500788c */ /* 0x001fd2000bf06270 */
[----:B-1----:R-:W-:Y:S05]  /*00c0*/  BRA.U !UP0, `(.L_x_49) ;  /* 0x0000001508487547 */ /* 0x002fea000b800000 */
[----:B------:R-:W-:Y:S02]  /*00d0*/  UISETP.NE.AND UP0, UPT, UR5, 0x1, UPT ;  /* 0x000000010500788c */ /* 0x000fe4000bf05270 */
[----:B------:R-:W-:Y:S01]  /*00e0*/  IMAD R21, R0, UR5, RZ ;  /* 0x0000000500157c24 */ /* 0x000fe2000f8e02ff */
[----:B------:R-:W-:Y:S01]  /*00f0*/  CS2R R2, SRZ ;  /* 0x0000000000027805 */ /* 0x000fe2000001ff00 */
[----:B------:R-:W-:-:S05]  /*0100*/  UMOV UR4, URZ ;  /* 0x000000ff00047c82 */ /* 0x000fca0008000000 */
[----:B------:R-:W-:Y:S05]  /*0110*/  BRA.U !UP0, `(.L_x_50) ;  /* 0x0000000d08847547 */ /* 0x000fea000b800000 */
[----:B------:R-:W0:Y:S01]  /*0120*/  LDCU.64 UR10, c[0x0][0x388] ;  /* 0x00007100ff0a77ac */ /* 0x000e220008000a00 */
[----:B------:R-:W-:Y:S02]  /*0130*/  IMAD.MOV.U32 R20, RZ, RZ, RZ ;  /* 0x000000ffff147224 */ /* 0x000fe400078e00ff */
[----:B------:R-:W-:Y:S01]  /*0140*/  IMAD.MOV.U32 R22, RZ, RZ, R21 ;  /* 0x000000ffff167224 */ /* 0x000fe200078e0015 */
[----:B------:R-:W1:Y:S01]  /*0150*/  LDCU.64 UR12, c[0x0][0x390] ;  /* 0x00007200ff0c77ac */ /* 0x000e620008000a00 */
[----:B------:R-:W-:-:S04]  /*0160*/  ULOP3.LUT UR4, UR5, 0x7ffffffe, URZ, 0xc0, !UPT ;  /* 0x7ffffffe05047892 */ /* 0x000fc8000f8ec0ff */
[----:B------:R-:W-:Y:S02]  /*0170*/  UIADD3 UR6, UPT, UPT, -UR4, URZ, URZ ;  /* 0x000000ff04067290 */ /* 0x000fe4000fffe1ff */
[----:B0-----:R-:W-:Y:S02]  /*0180*/  UIADD3 UR9, UP0, UPT, UR10, 0x4, URZ ;  /* 0x000000040a097890 */ /* 0x001fe4000ff1e0ff */
[----:B-1----:R-:W-:Y:S02]  /*0190*/  UIADD3 UR7, UP1, UPT, UR12, 0x4, URZ ;  /* 0x000000040c077890 */ /* 0x002fe4000ff3e0ff */
[----:B------:R-:W-:Y:S02]  /*01a0*/  UIADD3.X UR10, UPT, UPT, URZ, UR11, URZ, UP0, !UPT ;  /* 0x0000000bff0a7290 */ /* 0x000fe400087fe4ff */
[----:B------:R-:W-:-:S12]  /*01b0*/  UIADD3.X UR8, UPT, UPT, URZ, UR13, URZ, UP1, !UPT ;  /* 0x0000000dff087290 */ /* 0x000fd80008ffe4ff */
.L_x_56:
[----:B------:R-:W-:Y:S01]  /*01c0*/  MOV R4, UR9 ;  /* 0x0000000900047c02 */ /* 0x000fe20008000f00 */
[----:B------:R-:W-:-:S04]  /*01d0*/  IMAD.U32 R5, RZ, RZ, UR10 ;  /* 0x0000000aff057e24 */ /* 0x000fc8000f8e00ff */
[----:B------:R-:W-:-:S05]  /*01e0*/  IMAD.WIDE R4, R22, 0x4, R4 ;  /* 0x0000000416047825 */ /* 0x000fca00078e0204 */
[----:B------:R-:W2:Y:S01]  /*01f0*/  LDG.E R6, desc[UR14][R4.64+-0x4] ;  /* 0xfffffc0e04067981 */ /* 0x000ea2000c1e1900 */
[----:B------:R-:W-:Y:S02]  /*0200*/  IMAD.U32 R2, RZ, RZ, UR7 ;  /* 0x00000007ff027e24 */ /* 0x000fe4000f8e00ff */
[----:B------:R-:W-:Y:S02]  /*0210*/  IMAD.U32 R3, RZ, RZ, UR8 ;  /* 0x00000008ff037e24 */ /* 0x000fe4000f8e00ff */
[----:B------:R-:W-:-:S05]  /*0220*/  IMAD.WIDE R2, R22, 0x4, R2 ;  /* 0x0000000416027825 */ /* 0x000fca00078e0202 */
[----:B0-----:R0:W5:Y:S01]  /*0230*/  LDG.E R23, desc[UR14][R2.64+-0x4] ;  /* 0xfffffc0e02177981 */ /* 0x001162000c1e1900 */
[----:B------:R-:W-:Y:S01]  /*0240*/  UMOV UR4, 0xa0b5ed8d ;  /* 0xa0b5ed8d00047882 */ /* 0x000fe20000000000 */
[----:B------:R-:W-:Y:S01]  /*0250*/  UMOV UR5, 0x3eb0c6f7 ;  /* 0x3eb0c6f700057882 */ /* 0x000fe20000000000 */
[----:B------:R-:W-:Y:S01]  /*0260*/  BSSY.RECONVERGENT B0, `(.L_x_51) ;  /* 0x000005d000007945 */ /* 0x000fe20003800200 */
[----:B------:R-:W-:Y:S01]  /*0270*/  UMOV UR11, UR5 ;  /* 0x00000005000b7c82 */ /* 0x000fe20008000000 */
[----:B------:R-:W-:Y:S01]  /*0280*/  IMAD.MOV.U32 R16, RZ, RZ, -0x3ff ;  /* 0xfffffc01ff107424 */ /* 0x000fe200078e00ff */
[----:B------:R-:W-:Y:S01]  /*0290*/  MOV R10, UR11 ;  /* 0x0000000b000a7c02 */ /* 0x000fe20008000f00 */
[----:B-12---:R-:W1:Y:S02]  /*02a0*/  F2F.F64.F32 R6, R6 ;  /* 0x0000000600067310 */ /* 0x006e640000201800 */
[----:B-1----:R-:W-:Y:S01]  /*02b0*/  DSETP.MAX.AND P0, P1, R6, UR4, PT ;  /* 0x0000000406007e2a */ /* 0x002fe2000b90f000 */
[----:B------:R-:W-:-:S05]  /*02c0*/  IMAD.MOV.U32 R8, RZ, RZ, R7 ;  /* 0x000000ffff087224 */ /* 0x000fca00078e0007 */
[----:B------:R-:W-:Y:S01]  /*02d0*/  FSEL R9, R8, UR11, P0 ;  /* 0x0000000b08097c08 */ /* 0x000fe20008000000 */
[----:B------:R-:W-:Y:S02]  /*02e0*/  UMOV UR11, UR4 ;  /* 0x00000004000b7c82 */ /* 0x000fe40008000000 */
[----:B------:R-:W-:-:S05]  /*02f0*/  SEL R8, R6, UR11, P0 ;  /* 0x0000000b06087c07 */ /* 0x000fca0008000000 */
[----:B------:R-:W-:Y:S01]  /*0300*/  @P1 LOP3.LUT R9, R10, 0x80000, RZ, 0xfc, !PT ;  /* 0x000800000a091812 */ /* 0x000fe200078efcff */
[----:B------:R-:W-:-:S03]  /*0310*/  IMAD.MOV.U32 R6, RZ, RZ, R8 ;  /* 0x000000ffff067224 */ /* 0x000fc600078e0008 */
[----:B------:R-:W-:Y:S01]  /*0320*/  ISETP.GT.AND P0, PT, R9, 0xfffff, PT ;  /* 0x000fffff0900780c */ /* 0x000fe20003f04270 */
[----:B------:R-:W-:Y:S01]  /*0330*/  IMAD.MOV.U32 R7, RZ, RZ, R9 ;  /* 0x000000ffff077224 */ /* 0x000fe200078e0009 */
[----:B------:R-:W-:-:S11]  /*0340*/  MOV R17, R9 ;  /* 0x0000000900117202 */ /* 0x000fd60000000f00 */
[----:B------:R-:W-:Y:S01]  /*0350*/  @!P0 DMUL R6, R6, 1.80143985094819840000e+16 ;  /* 0x4350000006068828 */ /* 0x000fe20000000000 */
[----:B------:R-:W-:-:S09]  /*0360*/  @!P0 MOV R16, 0xfffffbcb ;  /* 0xfffffbcb00108802 */ /* 0x000fd20000000f00 */
[----:B------:R-:W-:Y:S02]  /*0370*/  @!P0 IMAD.MOV.U32 R17, RZ, RZ, R7 ;  /* 0x000000ffff118224 */ /* 0x000fe400078e0007 */
[----:B------:R-:W-:Y:S02]  /*0380*/  @!P0 IMAD.MOV.U32 R8, RZ, RZ, R6 ;  /* 0x000000ffff088224 */ /* 0x000fe400078e0006 */
[----:B------:R-:W-:-:S05]  /*0390*/  VIADD R9, R17, 0xffffffff ;  /* 0xffffffff11097836 */ /* 0x000fca0000000000 */
[----:B------:R-:W-:-:S13]  /*03a0*/  ISETP.GT.U32.AND P1, PT, R9, 0x7feffffe, PT ;  /* 0x7feffffe0900780c */ /* 0x000fda0003f24070 */
[----:B0-----:R-:W-:Y:S05]  /*03b0*/  @P1 BRA `(.L_x_52) ;  /* 0x0000000400041947 */ /* 0x001fea0003800000 */
[----:B------:R-:W-:Y:S01]  /*03c0*/  LOP3.LUT R6, R17, 0xfffff, RZ, 0xc0, !PT ;  /* 0x000fffff11067812 */ /* 0x000fe200078ec0ff */
[----:B------:R-:W-:Y:S01]  /*03d0*/  IMAD.MOV.U32 R18, RZ, RZ, -0x748574fc ;  /* 0x8b7a8b04ff127424 */ /* 0x000fe200078e00ff */
[----:B------:R-:W-:Y:S01]  /*03e0*/  UMOV UR12, 0x3ae80f1e ;  /* 0x3ae80f1e000c7882 */ /* 0x000fe20000000000 */
[----:B------:R-:W-:Y:S01]  /*03f0*/  IMAD.MOV.U32 R19, RZ, RZ, 0x3ed0ee25 ;  /* 0x3ed0ee25ff137424 */ /* 0x000fe200078e00ff */
[----:B------:R-:W-:Y:S01]  /*0400*/  LOP3.LUT R7, R6, 0x3ff00000, RZ, 0xfc, !PT ;  /* 0x3ff0000006077812 */ /* 0x000fe200078efcff */
[----:B------:R-:W-:Y:S01]  /*0410*/  IMAD.MOV.U32 R6, RZ, RZ, R8 ;  /* 0x000000ffff067224 */ /* 0x000fe200078e0008 */
[----:B------:R-:W-:Y:S01]  /*0420*/  UMOV UR13, 0x3eb1380b ;  /* 0x3eb1380b000d7882 */ /* 0x000fe20000000000 */
[----:B------:R-:W-:Y:S01]  /*0430*/  IMAD.MOV.U32 R8, RZ, RZ, RZ ;  /* 0x000000ffff087224 */ /* 0x000fe200078e00ff */
[----:B------:R-:W-:Y:S01]  /*0440*/  ISETP.GE.U32.AND P0, PT, R7, 0x3ff6a09f, PT ;  /* 0x3ff6a09f0700780c */ /* 0x000fe20003f06070 */
[----:B------:R-:W-:Y:S01]  /*0450*/  UMOV UR16, 0x80000000 ;  /* 0x8000000000107882 */ /* 0x000fe20000000000 */
[----:B------:R-:W-:-:S11]  /*0460*/  UMOV UR17, 0x43300000 ;  /* 0x4330000000117882 */ /* 0x000fd60000000000 */
[----:B------:R-:W-:-:S05]  /*0470*/  @P0 VIADD R9, R7, 0xfff00000 ;  /* 0xfff0000007090836 */ /* 0x000fca0000000000 */
[----:B------:R-:W-:-:S06]  /*0480*/  @P0 MOV R7, R9 ;  /* 0x0000000900070202 */ /* 0x000fcc0000000f00 */
[C---:B------:R-:W-:Y:S02]  /*0490*/  DADD R14, R6.reuse, 1 ;  /* 0x3ff00000060e7429 */ /* 0x040fe40000000000 */
[----:B------:R-:W-:-:S04]  /*04a0*/  DADD R6, R6, -1 ;  /* 0xbff0000006067429 */ /* 0x000fc80000000000 */
[----:B------:R-:W0:Y:S02]  /*04b0*/  MUFU.RCP64H R9, R15 ;  /* 0x0000000f00097308 */ /* 0x000e240000001800 */
[----:B0-----:R-:W-:-:S08]  /*04c0*/  DFMA R10, -R14, R8, 1 ;  /* 0x3ff000000e0a742b */ /* 0x001fd00000000108 */
[----:B------:R-:W-:-:S08]  /*04d0*/  DFMA R10, R10, R10, R10 ;  /* 0x0000000a0a0a722b */ /* 0x000fd0000000000a */
[----:B------:R-:W-:-:S08]  /*04e0*/  DFMA R8, R8, R10, R8 ;  /* 0x0000000a0808722b */ /* 0x000fd00000000008 */
[----:B------:R-:W-:-:S08]  /*04f0*/  DMUL R10, R6, R8 ;  /* 0x00000008060a7228 */ /* 0x000fd00000000000 */
[----:B------:R-:W-:-:S08]  /*0500*/  DFMA R10, R6, R8, R10 ;  /* 0x00000008060a722b */ /* 0x000fd0000000000a */
[----:B------:R-:W-:-:S08]  /*0510*/  DMUL R12, R10, R10 ;  /* 0x0000000a0a0c7228 */ /* 0x000fd00000000000 */
[----:B------:R-:W-:Y:S01]  /*0520*/  DFMA R14, R12, UR12, R18 ;  /* 0x0000000c0c0e7c2b */ /* 0x000fe20008000012 */
[----:B------:R-:W-:Y:S01]  /*0530*/  UMOV UR12, 0x9f02676f ;  /* 0x9f02676f000c7882 */ /* 0x000fe20000000000 */
[----:B------:R-:W-:Y:S01]  /*0540*/  UMOV UR13, 0x3ef3b266 ;  /* 0x3ef3b266000d7882 */ /* 0x000fe20000000000 */
[----:B------:R-:W-:Y:S01]  /*0550*/  LEA.HI R18, R17, R16, RZ, 0xc ;  /* 0x0000001011127211 */ /* 0x000fe200078f60ff */
[----:B------:R-:W-:Y:S01]  /*0560*/  DADD R16, R6, -R10 ;  /* 0x0000000006107229 */ /* 0x000fe2000000080a */
[----:B------:R-:W-:Y:S02]  /*0570*/  IMAD.MOV.U32 R19, RZ, RZ, 0x43300000 ;  /* 0x43300000ff137424 */ /* 0x000fe400078e00ff */
[----:B------:R-:W-:Y:S01]  /*0580*/  @P0 IADD3 R18, PT, PT, R18, 0x1, RZ ;  /* 0x0000000112120810 */ /* 0x000fe20007ffe0ff */
[----:B------:R-:W-:Y:S01]  /*0590*/  DFMA R14, R12, R14, UR12 ;  /* 0x0000000c0c0e7e2b */ /* 0x000fe2000800000e */
[----:B------:R-:W-:Y:S01]  /*05a0*/  UMOV UR12, 0xa9ab0956 ;  /* 0xa9ab0956000c7882 */ /* 0x000fe20000000000 */
[----:B------:R-:W-:Y:S01]  /*05b0*/  UMOV UR13, 0x3f1745cb ;  /* 0x3f1745cb000d7882 */ /* 0x000fe20000000000 */
[----:B------:R-:W-:Y:S01]  /*05c0*/  LOP3.LUT R18, R18, 0x80000000, RZ, 0x3c, !PT ;  /* 0x8000000012127812 */ /* 0x000fe200078e3cff */
[----:B------:R-:W-:-:S04]  /*05d0*/  DADD R16, R16, R16 ;  /* 0x0000000010107229 */ /* 0x000fc80000000010 */
[----:B------:R-:W-:Y:S01]  /*05e0*/  DFMA R14, R12, R14, UR12 ;  /* 0x0000000c0c0e7e2b */ /* 0x000fe2000800000e */
[----:B------:R-:W-:Y:S01]  /*05f0*/  UMOV UR12, 0x2d1b5154 ;  /* 0x2d1b5154000c7882 */ /* 0x000fe20000000000 */
[----:B------:R-:W-:Y:S01]  /*0600*/  UMOV UR13, 0x3f3c71c7 ;  /* 0x3f3c71c7000d7882 */ /* 0x000fe20000000000 */
[----:B------:R-:W-:Y:S01]  /*0610*/  DADD R18, R18, -UR16 ;  /* 0x8000001012127e29 */ /* 0x000fe20008000000 */
[----:B------:R-:W-:Y:S01]  /*0620*/  UMOV UR16, 0xfefa39ef ;  /* 0xfefa39ef00107882 */ /* 0x000fe20000000000 */
[----:B------:R-:W-:Y:S01]  /*0630*/  UMOV UR17, 0x3fe62e42 ;  /* 0x3fe62e4200117882 */ /* 0x000fe20000000000 */
[----:B------:R-:W-:Y:S02]  /*0640*/  DFMA R16, R6, -R10, R16 ;  /* 0x8000000a0610722b */ /* 0x000fe40000000010 */
[----:B------:R-:W-:Y:S01]  /*0650*/  DFMA R14, R12, R14, UR12 ;  /* 0x0000000c0c0e7e2b */ /* 0x000fe2000800000e */
[----:B------:R-:W-:Y:S01]  /*0660*/  UMOV UR12, 0x923be72d ;  /* 0x923be72d000c7882 */ /* 0x000fe20000000000 */
[----:B------:R-:W-:Y:S01]  /*0670*/  UMOV UR13, 0x3f624924 ;  /* 0x3f624924000d7882 */ /* 0x000fe20000000000 */
[----:B------:R-:W-:-:S03]  /*0680*/  DFMA R6, R18, UR16, R10 ;  /* 0x0000001012067c2b */ /* 0x000fc6000800000a */
[----:B------:R-:W-:Y:S02]  /*0690*/  DMUL R16, R8, R16 ;  /* 0x0000001008107228 */ /* 0x000fe40000000000 */
[----:B------:R-:W-:Y:S01]  /*06a0*/  DFMA R14, R12, R14, UR12 ;  /* 0x0000000c0c0e7e2b */ /* 0x000fe2000800000e */
[----:B------:R-:W-:Y:S01]  /*06b0*/  UMOV UR12, 0x9999a3c4 ;  /* 0x9999a3c4000c7882 */ /* 0x000fe20000000000 */
[----:B------:R-:W-:-:S06]  /*06c0*/  UMOV UR13, 0x3f899999 ;  /* 0x3f899999000d7882 */ /* 0x000fcc0000000000 */
[----:B------:R-:W-:Y:S01]  /*06d0*/  DFMA R14, R12, R14, UR12 ;  /* 0x0000000c0c0e7e2b */ /* 0x000fe2000800000e */
[----:B------:R-:W-:Y:S01]  /*06e0*/  UMOV UR12, 0x55555554 ;  /* 0x55555554000c7882 */ /* 0x000fe20000000000 */
[----:B------:R-:W-:-:S06]  /*06f0*/  UMOV UR13, 0x3fb55555 ;  /* 0x3fb55555000d7882 */ /* 0x000fcc0000000000 */
[----:B------:R-:W-:Y:S01]  /*0700*/  DFMA R14, R12, R14, UR12 ;  /* 0x0000000c0c0e7e2b */ /* 0x000fe2000800000e */
[----:B------:R-:W-:Y:S01]  /*0710*/  UMOV UR12, 0xfefa39ef ;  /* 0xfefa39ef000c7882 */ /* 0x000fe20000000000 */
[----:B------:R-:W-:Y:S02]  /*0720*/  UMOV UR13, 0x3fe62e42 ;  /* 0x3fe62e42000d7882 */ /* 0x000fe40000000000 */
[----:B------:R-:W-:Y:S01]  /*0730*/  DFMA R8, R18, -UR12, R6 ;  /* 0x8000000c12087c2b */ /* 0x000fe20008000006 */
[----:B------:R-:W-:Y:S01]  /*0740*/  UMOV UR12, 0x3b39803f ;  /* 0x3b39803f000c7882 */ /* 0x000fe20000000000 */
[----:B------:R-:W-:Y:S02]  /*0750*/  UMOV UR13, 0x3c7abc9e ;  /* 0x3c7abc9e000d7882 */ /* 0x000fe40000000000 */
[----:B------:R-:W-:-:S04]  /*0760*/  DMUL R14, R12, R14 ;  /* 0x0000000e0c0e7228 */ /* 0x000fc80000000000 */
[----:B------:R-:W-:-:S04]  /*0770*/  DADD R8, -R10, R8 ;  /* 0x000000000a087229 */ /* 0x000fc80000000108 */
[----:B------:R-:W-:-:S08]  /*0780*/  DFMA R14, R10, R14, R16 ;  /* 0x0000000e0a0e722b */ /* 0x000fd00000000010 */
[----:B------:R-:W-:-:S08]  /*0790*/  DADD R8, R14, -R8 ;  /* 0x000000000e087229 */ /* 0x000fd00000000808 */
[----:B------:R-:W-:-:S08]  /*07a0*/  DFMA R8, R18, UR12, R8 ;  /* 0x0000000c12087c2b */ /* 0x000fd00008000008 */
[----:B------:R-:W-:Y:S01]  /*07b0*/  DADD R6, R6, R8 ;  /* 0x0000000006067229 */ /* 0x000fe20000000008 */
[----:B------:R-:W-:Y:S10]  /*07c0*/  BRA `(.L_x_53) ;  /* 0x0000000000187947 */ /* 0x000ff40003800000 */
.L_x_52:
[----:B------:R-:W-:Y:S01]  /*07d0*/  IMAD.MOV.U32 R8, RZ, RZ, 0x0 ;  /* 0x00000000ff087424 */ /* 0x000fe200078e00ff */
[----:B------:R-:W-:Y:S01]  /*07e0*/  LOP3.LUT P0, RZ, R7, 0x7fffffff, RZ, 0xc0, !PT ;  /* 0x7fffffff07ff7812 */ /* 0x000fe2000780c0ff */
[----:B------:R-:W-:-:S06]  /*07f0*/  IMAD.MOV.U32 R9, RZ, RZ, 0x7ff00000 ;  /* 0x7ff00000ff097424 */ /* 0x000fcc00078e00ff */
[----:B------:R-:W-:-:S10]  /*0800*/  DFMA R8, R6, R8, +INF ;  /* 0x7ff000000608742b */ /* 0x000fd40000000008 */
[----:B------:R-:W-:Y:S02]  /*0810*/  FSEL R6, R8, RZ, P0 ;  /* 0x000000ff08067208 */ /* 0x000fe40000000000 */
[----:B------:R-:W-:-:S07]  /*0820*/  FSEL R7, R9, -QNAN , P0 ;  /* 0xfff0000009077808 */ /* 0x000fce0000000000 */
.L_x_53:
[----:B------:R-:W-:Y:S05]  /*0830*/  BSYNC.RECONVERGENT B0 ;  /* 0x0000000000007941 */ /* 0x000fea0003800200 */
.L_x_51:
[----:B------:R-:W2:Y:S01]  /*0840*/  LDG.E R4, desc[UR14][R4.64] ;  /* 0x0000000e04047981 */ /* 0x000ea2000c1e1900 */
[----:B------:R-:W-:Y:S02]  /*0850*/  UMOV UR11, UR5 ;  /* 0x00000005000b7c82 */ /* 0x000fe40008000000 */
[----:B------:R-:W-:Y:S01]  /*0860*/  MOV R12, UR11 ;  /* 0x0000000b000c7c02 */ /* 0x000fe20008000f00 */
[----:B------:R0:W5:Y:S01]  /*0870*/  LDG.E R2, desc[UR14][R2.64] ;  /* 0x0000000e02027981 */ /* 0x000162000c1e1900 */
[----:B------:R-:W-:Y:S01]  /*0880*/  BSSY.RECONVERGENT B0, `(.L_x_54) ;  /* 0x000005f000007945 */ /* 0x000fe20003800200 */
[----:B--2---:R-:W1:Y:S02]  /*0890*/  F2F.F64.F32 R8, R4 ;  /* 0x0000000400087310 */ /* 0x004e640000201800 */
[----:B-1----:R-:W-:Y:S01]  /*08a0*/  DSETP.MAX.AND P0, P1, R8, UR4, PT ;  /* 0x0000000408007e2a */ /* 0x002fe2000b90f000 */
[----:B------:R-:W-:-:S05]  /*08b0*/  IMAD.MOV.U32 R10, RZ, RZ, R9 ;  /* 0x000000ffff0a7224 */ /* 0x000fca00078e0009 */
[----:B------:R-:W-:Y:S02]  /*08c0*/  FSEL R11, R10, UR11, P0 ;  /* 0x0000000b0a0b7c08 */ /* 0x000fe40008000000 */
[----:B------:R-:W-:-:S05]  /*08d0*/  SEL R8, R8, UR4, P0 ;  /* 0x0000000408087c07 */ /* 0x000fca0008000000 */
[----:B------:R-:W-:Y:S01]  /*08e0*/  IMAD.MOV.U32 R4, RZ, RZ, R8 ;  /* 0x000000ffff047224 */ /* 0x000fe200078e0008 */
[----:B------:R-:W-:Y:S02]  /*08f0*/  @P1 LOP3.LUT R11, R12, 0x80000, RZ, 0xfc, !PT ;  /* 0x000800000c0b1812 */ /* 0x000fe400078efcff */
[----:B------:R-:W-:Y:S03]  /*0900*/  F2F.F64.F32 R12, R20 ;  /* 0x00000014000c7310 */ /* 0x000fe60000201800 */
[----:B------:R-:W-:-:S04]  /*0910*/  IMAD.MOV.U32 R9, RZ, RZ, R11 ;  /* 0x000000ffff097224 */ /* 0x000fc800078e000b */
[----:B0-----:R-:W-:Y:S01]  /*0920*/  IMAD.MOV.U32 R3, RZ, RZ, R9 ;  /* 0x000000ffff037224 */ /* 0x001fe200078e0009 */
[----:B------:R-:W-:Y:S01]  /*0930*/  ISETP.GT.AND P0, PT, R9, 0xfffff, PT ;  /* 0x000fffff0900780c */ /* 0x000fe20003f04270 */
[----:B-----5:R-:W0:Y:S01]  /*0940*/  F2F.F64.F32 R10, R23 ;  /* 0x00000017000a7310 */ /* 0x020e220000201800 */
[----:B------:R-:W-:-:S11]  /*0950*/  MOV R5, R9 ;  /* 0x0000000900057202 */ /* 0x000fd60000000f00 */
[----:B------:R-:W-:Y:S02]  /*0960*/  @!P0 DMUL R4, R4, 1.80143985094819840000e+16 ;  /* 0x4350000004048828 */ /* 0x000fe40000000000 */
[----:B0-----:R-:W-:Y:S01]  /*0970*/  DFMA R6, R10, -R6, R12 ;  /* 0x800000060a06722b */ /* 0x001fe2000000000c */
[----:B------:R-:W-:Y:S02]  /*0980*/  IMAD.MOV.U32 R12, RZ, RZ, R8 ;  /* 0x000000ffff0c7224 */ /* 0x000fe400078e0008 */
[----:B------:R-:W-:Y:S02]  /*0990*/  IMAD.MOV.U32 R8, RZ, RZ, -0x3ff ;  /* 0xfffffc01ff087424 */ /* 0x000fe400078e00ff */
[----:B------:R-:W-:-:S03]  /*09a0*/  @!P0 IMAD.MOV.U32 R8, RZ, RZ, -0x435 ;  /* 0xfffffbcbff088424 */ /* 0x000fc600078e00ff */
[----:B------:R-:W-:Y:S01]  /*09b0*/  @!P0 MOV R12, R4 ;  /* 0x00000004000c8202 */ /* 0x000fe20000000f00 */
[----:B------:R-:W-:Y:S01]  /*09c0*/  @!P0 IMAD.MOV.U32 R3, RZ, RZ, R5 ;  /* 0x000000ffff038224 */ /* 0x000fe200078e0005 */
[----:B------:R0:W1:Y:S03]  /*09d0*/  F2F.F32.F64 R6, R6 ;  /* 0x0000000600067310 */ /* 0x0000660000301000 */
[----:B------:R-:W-:-:S05]  /*09e0*/  VIADD R9, R3, 0xffffffff ;  /* 0xffffffff03097836 */ /* 0x000fca0000000000 */
[----:B------:R-:W-:-:S13]  /*09f0*/  ISETP.GE.U32.AND P1, PT, R9, 0x7fefffff, PT ;  /* 0x7fefffff0900780c */ /* 0x000fda0003f26070 */
[----:B------:R-:W-:Y:S01]  /*0a00*/  @P1 MOV R14, 0x0 ;  /* 0x00000000000e1802 */ /* 0x000fe20000000f00 */
[----:B------:R-:W-:Y:S01]  /*0a10*/  @P1 IMAD.MOV.U32 R15, RZ, RZ, 0x7ff00000 ;  /* 0x7ff00000ff0f1424 */ /* 0x000fe200078e00ff */
[----:B------:R-:W-:-:S05]  /*0a20*/  @P1 LOP3.LUT P2, RZ, R5, 0x7fffffff, RZ, 0xc0, !PT ;  /* 0x7fffffff05ff1812 */ /* 0x000fca000784c0ff */
[----:B------:R-:W-:-:S10]  /*0a30*/  @P1 DFMA R10, R4, R14, +INF ;  /* 0x7ff00000040a142b */ /* 0x000fd4000000000e */
[----:B------:R-:W-:Y:S02]  /*0a40*/  @P1 FSEL R10, R10, RZ, P2 ;  /* 0x000000ff0a0a1208 */ /* 0x000fe40001000000 */
[----:B------:R-:W-:Y:S01]  /*0a50*/  @P1 FSEL R11, R11, -QNAN , P2 ;  /* 0xfff000000b0b1808 */ /* 0x000fe20001000000 */
[----:B01----:R-:W-:Y:S06]  /*0a60*/  @P1 BRA `(.L_x_55) ;  /* 0x0000000400001947 */ /* 0x003fec0003800000 */
[----:B------:R-:W-:Y:S01]  /*0a70*/  LOP3.LUT R4, R3, 0xfffff, RZ, 0xc0, !PT ;  /* 0x000fffff03047812 */ /* 0x000fe200078ec0ff */
[----:B------:R-:W-:Y:S01]  /*0a80*/  IMAD.MOV.U32 R10, RZ, RZ, RZ ;  /* 0x000000ffff0a7224 */ /* 0x000fe200078e00ff */
[----:B------:R-:W-:Y:S01]  /*0a90*/  MOV R19, 0x3ed0ee25 ;  /* 0x3ed0ee2500137802 */ /* 0x000fe20000000f00 */
[----:B------:R-:W-:Y:S01]  /*0aa0*/  IMAD.MOV.U32 R18, RZ, RZ, -0x748574fc ;  /* 0x8b7a8b04ff127424 */ /* 0x000fe200078e00ff */
[----:B------:R-:W-:Y:S01]  /*0ab0*/  LOP3.LUT R5, R4, 0x3ff00000, RZ, 0xfc, !PT ;  /* 0x3ff0000004057812 */ /* 0x000fe200078efcff */
[----:B------:R-:W-:Y:S01]  /*0ac0*/  IMAD.MOV.U32 R4, RZ, RZ, R12 ;  /* 0x000000ffff047224 */ /* 0x000fe200078e000c */
[----:B------:R-:W-:Y:S01]  /*0ad0*/  UMOV UR4, 0x3ae80f1e ;  /* 0x3ae80f1e00047882 */ /* 0x000fe20000000000 */
[----:B------:R-:W-:Y:S01]  /*0ae0*/  UMOV UR5, 0x3eb1380b ;  /* 0x3eb1380b00057882 */ /* 0x000fe20000000000 */
[----:B------:R-:W-:Y:S01]  /*0af0*/  ISETP.GE.U32.AND P0, PT, R5, 0x3ff6a09f, PT ;  /* 0x3ff6a09f0500780c */ /* 0x000fe20003f06070 */
[----:B------:R-:W-:Y:S01]  /*0b00*/  IMAD.MOV.U32 R25, RZ, RZ, 0x43300000 ;  /* 0x43300000ff197424 */ /* 0x000fe200078e00ff */
[----:B------:R-:W-:Y:S01]  /*0b10*/  LEA.HI R3, R3, R8, RZ, 0xc ;  /* 0x0000000803037211 */ /* 0x000fe200078f60ff */
[----:B------:R-:W-:Y:S01]  /*0b20*/  UMOV UR12, 0x80000000 ;  /* 0x80000000000c7882 */ /* 0x000fe20000000000 */
[----:B------:R-:W-:-:S09]  /*0b30*/  UMOV UR13, 0x43300000 ;  /* 0x43300000000d7882 */ /* 0x000fd20000000000 */
[----:B------:R-:W-:Y:S02]  /*0b40*/  @P0 VIADD R7, R5, 0xfff00000 ;  /* 0xfff0000005070836 */ /* 0x000fe40000000000 */
[----:B------:R-:W-:-:S03]  /*0b50*/  @P0 VIADD R3, R3, 0x1 ;  /* 0x0000000103030836 */ /* 0x000fc60000000000 */
[----:B------:R-:W-:Y:S02]  /*0b60*/  @P0 MOV R5, R7 ;  /* 0x0000000700050202 */ /* 0x000fe40000000f00 */
[----:B------:R-:W-:-:S04]  /*0b70*/  LOP3.LUT R24, R3, 0x80000000, RZ, 0x3c, !PT ;  /* 0x8000000003187812 */ /* 0x000fc800078e3cff */
        /* <DEDUP_REMOVED lines=8> */
[----:B------:R-:W-:Y:S02]  /*0c00*/  DMUL R14, R12, R12 ;  /* 0x0000000c0c0e7228 */ /* 0x000fe40000000000 */
[----:B------:R-:W-:-:S06]  /*0c10*/  DADD R8, R4, -R12 ;  /* 0x0000000004087229 */ /* 0x000fcc000000080c */
[----:B------:R-:W-:Y:S01]  /*0c20*/  DFMA R16, R14, UR4, R18 ;  /* 0x000000040e107c2b */ /* 0x000fe20008000012 */
[----:B------:R-:W-:Y:S01]  /*0c30*/  UMOV UR4, 0x9f02676f ;  /* 0x9f02676f00047882 */ /* 0x000fe20000000000 */
[----:B------:R-:W-:Y:S01]  /*0c40*/  UMOV UR5, 0x3ef3b266 ;  /* 0x3ef3b26600057882 */ /* 0x000fe20000000000 */
[----:B------:R-:W-:Y:S02]  /*0c50*/  DADD R18, R8, R8 ;  /* 0x0000000008127229 */ /* 0x000fe40000000008 */
[----:B------:R-:W-:Y:S01]  /*0c60*/  DADD R8, R24, -UR12 ;  /* 0x8000000c18087e29 */ /* 0x000fe20008000000 */
[----:B------:R-:W-:Y:S01]  /*0c70*/  UMOV UR12, 0xfefa39ef ;  /* 0xfefa39ef000c7882 */ /* 0x000fe20000000000 */
[----:B------:R-:W-:Y:S01]  /*0c80*/  UMOV UR13, 0x3fe62e42 ;  /* 0x3fe62e42000d7882 */ /* 0x000fe20000000000 */
[----:B------:R-:W-:Y:S01]  /*0c90*/  DFMA R16, R14, R16, UR4 ;  /* 0x000000040e107e2b */ /* 0x000fe20008000010 */
[----:B------:R-:W-:Y:S01]  /*0ca0*/  UMOV UR4, 0xa9ab0956 ;  /* 0xa9ab095600047882 */ /* 0x000fe20000000000 */
[----:B------:R-:W-:Y:S01]  /*0cb0*/  UMOV UR5, 0x3f1745cb ;  /* 0x3f1745cb00057882 */ /* 0x000fe20000000000 */
[----:B------:R-:W-:-:S02]  /*0cc0*/  DFMA R24, R4, -R12, R18 ;  /* 0x8000000c0418722b */ /* 0x000fc40000000012 */
[----:B------:R-:W-:-:S03]  /*0cd0*/  DFMA R4, R8, UR12, R12 ;  /* 0x0000000c08047c2b */ /* 0x000fc6000800000c */
[----:B------:R-:W-:Y:S01]  /*0ce0*/  DFMA R16, R14, R16, UR4 ;  /* 0x000000040e107e2b */ /* 0x000fe20008000010 */
[----:B------:R-:W-:Y:S01]  /*0cf0*/  UMOV UR4, 0x2d1b5154 ;  /* 0x2d1b515400047882 */ /* 0x000fe20000000000 */
[----:B------:R-:W-:Y:S01]  /*0d00*/  UMOV UR5, 0x3f3c71c7 ;  /* 0x3f3c71c700057882 */ /* 0x000fe20000000000 */
[----:B------:R-:W-:-:S05]  /*0d10*/  DMUL R24, R10, R24 ;  /* 0x000000180a187228 */ /* 0x000fca0000000000 */
        /* <DEDUP_REMOVED lines=20> */
[----:B------:R-:W-:-:S11]  /*0e60*/  DADD R10, R4, R16 ;  /* 0x00000000040a7229 */ /* 0x000fd60000000010 */
.L_x_55:
[----:B------:R-:W-:Y:S05]  /*0e70*/  BSYNC.RECONVERGENT B0 ;  /* 0x0000000000007941 */ /* 0x000fea0003800200 */
.L_x_54:
[----:B------:R-:W-:Y:S01]  /*0e80*/  F2F.F64.F32 R2, R2 ;  /* 0x0000000200027310 */ /* 0x000fe20000201800 */
[----:B------:R-:W-:Y:S01]  /*0e90*/  UIADD3 UR6, UPT, UPT, UR6, 0x2, URZ ;  /* 0x0000000206067890 */ /* 0x000fe2000fffe0ff */
[----:B------:R-:W-:-:S03]  /*0ea0*/  IADD3 R22, PT, PT, R22, 0x2, RZ ;  /* 0x0000000216167810 */ /* 0x000fc60007ffe0ff */
[----:B------:R-:W-:-:S03]  /*0eb0*/  UISETP.NE.AND UP0, UPT, UR6, URZ, UPT ;  /* 0x000000ff0600728c */ /* 0x000fc6000bf05270 */
[----:B------:R-:W0:Y:S02]  /*0ec0*/  F2F.F64.F32 R6, R6 ;  /* 0x0000000600067310 */ /* 0x000e240000201800 */
[----:B0-----:R-:W-:-:S06]  /*0ed0*/  DFMA R10, R2, -R10, R6 ;  /* 0x8000000a020a722b */ /* 0x001fcc0000000006 */
[----:B------:R0:W1:Y:S01]  /*0ee0*/  F2F.F32.F64 R20, R10 ;  /* 0x0000000a00147310 */ /* 0x0000620000301000 */
[----:B------:R-:W-:Y:S05]  /*0ef0*/  BRA.U UP0, `(.L_x_56) ;  /* 0xfffffff100b07547 */ /* 0x000fea000b83ffff */
[----:B------:R-:W2:Y:S01]  /*0f00*/  LDCU UR5, c[0x0][0x380] ;  /* 0x00007000ff0577ac */ /* 0x000ea20008000800 */
[----:B-1----:R1:W3:Y:S02]  /*0f10*/  F2F.F64.F32 R2, R20 ;  /* 0x0000001400027310 */ /* 0x0022e40000201800 */
[----:B-123--:R-:W-:-:S12]  /*0f20*/  ULOP3.LUT UR4, UR5, 0x7ffffffe, URZ, 0xc0, !UPT ;  /* 0x7ffffffe05047892 */ /* 0x00efd8000f8ec0ff */
.L_x_50:
[----:B------:R-:W-:-:S04]  /*0f30*/  ULOP3.LUT UR6, UR5, 0x1, URZ, 0xc0, !UPT ;  /* 0x0000000105067892 */ /* 0x000fc8000f8ec0ff */
[----:B------:R-:W-:-:S09]  /*0f40*/  UISETP.NE.U32.AND UP0, UPT, UR6, 0x1, UPT ;  /* 0x000000010600788c */ /* 0x000fd2000bf05070 */
[----:B------:R-:W-:Y:S05]  /*0f50*/  BRA.U UP0, `(.L_x_49) ;  /* 0x0000000500a47547 */ /* 0x000fea000b800000 */
[----:B------:R-:W1:Y:S01]  /*0f60*/  LDC.64 R6, c[0x0][0x388] ;  /* 0x0000e200ff067b82 */ /* 0x000e620000000a00 */
[----:B------:R-:W-:-:S07]  /*0f70*/  VIADD R21, R21, UR4 ;  /* 0x0000000415157c36 */ /* 0x000fce0008000000 */
[----:B------:R-:W2:Y:S01]  /*0f80*/  LDC.64 R4, c[0x0][0x390] ;  /* 0x0000e400ff047b82 */ /* 0x000ea20000000a00 */
[----:B-1----:R-:W-:-:S05]  /*0f90*/  IMAD.WIDE R6, R21, 0x4, R6 ;  /* 0x0000000415067825 */ /* 0x002fca00078e0206 */
[----:B------:R-:W3:Y:S01]  /*0fa0*/  LDG.E R8, desc[UR14][R6.64] ;  /* 0x0000000e06087981 */ /* 0x000ee2000c1e1900 */
[----:B--2---:R-:W-:-:S06]  /*0fb0*/  IMAD.WIDE R4, R21, 0x4, R4 ;  /* 0x0000000415047825 */ /* 0x004fcc00078e0204 */
[----:B------:R1:W2:Y:S01]  /*0fc0*/  LDG.E R4, desc[UR14][R4.64] ;  /* 0x0000000e04047981 */ /* 0x0002a2000c1e1900 */
[----:B------:R-:W-:Y:S01]  /*0fd0*/  UMOV UR6, 0xa0b5ed8d ;  /* 0xa0b5ed8d00067882 */ /* 0x000fe20000000000 */
[----:B------:R-:W-:Y:S01]  /*0fe0*/  UMOV UR7, 0x3eb0c6f7 ;  /* 0x3eb0c6f700077882 */ /* 0x000fe20000000000 */
[----:B------:R-:W-:Y:S01]  /*0ff0*/  BSSY.RECONVERGENT B0, `(.L_x_57) ;  /* 0x000005d000007945 */ /* 0x000fe20003800200 */
[----:B------:R-:W-:Y:S02]  /*1000*/  UMOV UR8, UR7 ;  /* 0x0000000700087c82 */ /* 0x000fe40008000000 */
[----:B0-----:R-:W-:Y:S01]  /*1010*/  IMAD.U32 R11, RZ, RZ, UR8 ;  /* 0x00000008ff0b7e24 */ /* 0x001fe2000f8e00ff */
[----:B---3--:R-:W0:Y:S02]  /*1020*/  F2F.F64.F32 R8, R8 ;  /* 0x0000000800087310 */ /* 0x008e240000201800 */
[----:B0-----:R-:W-:Y:S01]  /*1030*/  DSETP.MAX.AND P0, P1, R8, UR6, PT ;  /* 0x0000000608007e2a */ /* 0x001fe2000b90f000 */
[----:B------:R-:W-:Y:S01]  /*1040*/  MOV R10, R9 ;  /* 0x00000009000a7202 */ /* 0x000fe20000000f00 */
[----:B------:R-:W-:-:S04]  /*1050*/  IMAD.MOV.U32 R6, RZ, RZ, R8 ;  /* 0x000000ffff067224 */ /* 0x000fc800078e0008 */
[----:B------:R-:W-:Y:S02]  /*1060*/  FSEL R7, R10, UR8, P0 ;  /* 0x000000080a077c08 */ /* 0x000fe40008000000 */
[----:B------:R-:W-:-:S05]  /*1070*/  SEL R6, R6, UR6, P0 ;  /* 0x0000000606067c07 */ /* 0x000fca0008000000 */
[--C-:B------:R-:W-:Y:S01]  /*1080*/  IMAD.MOV.U32 R8, RZ, RZ, R6.reuse ;  /* 0x000000ffff087224 */ /* 0x100fe200078e0006 */
[----:B------:R-:W-:Y:S01]  /*1090*/  @P1 LOP3.LUT R7, R11, 0x80000, RZ, 0xfc, !PT ;  /* 0x000800000b071812 */ /* 0x000fe200078efcff */
[----:B------:R-:W-:Y:S01]  /*10a0*/  IMAD.MOV.U32 R12, RZ, RZ, R6 ;  /* 0x000000ffff0c7224 */ /* 0x000fe200078e0006 */
[----:B------:R-:W-:Y:S02]  /*10b0*/  MOV R6, 0xfffffc01 ;  /* 0xfffffc0100067802 */ /* 0x000fe40000000f00 */
[----:B------:R-:W-:Y:S02]  /*10c0*/  ISETP.GT.AND P0, PT, R7, 0xfffff, PT ;  /* 0x000fffff0700780c */ /* 0x000fe40003f04270 */
[----:B------:R-:W-:-:S11]  /*10d0*/  MOV R9, R7 ;  /* 0x0000000700097202 */ /* 0x000fd60000000f00 */
[----:B------:R-:W-:Y:S01]  /*10e0*/  @!P0 DMUL R8, R8, 1.80143985094819840000e+16 ;  /* 0x4350000008088828 */ /* 0x000fe20000000000 */
[----:B------:R-:W-:-:S09]  /*10f0*/  @!P0 IMAD.MOV.U32 R6, RZ, RZ, -0x435 ;  /* 0xfffffbcbff068424 */ /* 0x000fd200078e00ff */
[----:B------:R-:W-:Y:S02]  /*1100*/  @!P0 IMAD.MOV.U32 R7, RZ, RZ, R9 ;  /* 0x000000ffff078224 */ /* 0x000fe400078e0009 */
[----:B------:R-:W-:Y:S02]  /*1110*/  @!P0 IMAD.MOV.U32 R12, RZ, RZ, R8 ;  /* 0x000000ffff0c8224 */ /* 0x000fe400078e0008 */
[----:B-1----:R-:W-:-:S05]  /*1120*/  VIADD R5, R7, 0xffffffff ;  /* 0xffffffff07057836 */ /* 0x002fca0000000000 */
[----:B------:R-:W-:Y:S02]  /*1130*/  ISETP.GE.U32.AND P1, PT, R5, 0x7fefffff, PT ;  /* 0x7fefffff0500780c */ /* 0x000fe40003f26070 */
[----:B--2---:R-:W0:Y:S11]  /*1140*/  F2F.F64.F32 R4, R4 ;  /* 0x0000000400047310 */ /* 0x004e360000201800 */
[----:B------:R-:W-:Y:S01]  /*1150*/  @P1 MOV R10, 0x0 ;  /* 0x00000000000a1802 */ /* 0x000fe20000000f00 */
[----:B------:R-:W-:Y:S01]  /*1160*/  @P1 IMAD.MOV.U32 R11, RZ, RZ, 0x7ff00000 ;  /* 0x7ff00000ff0b1424 */ /* 0x000fe200078e00ff */
[----:B------:R-:W-:-:S05]  /*1170*/  @P1 LOP3.LUT P2, RZ, R9, 0x7fffffff, RZ, 0xc0, !PT ;  /* 0x7fffffff09ff1812 */ /* 0x000fca000784c0ff */
[----:B------:R-:W-:-:S10]  /*1180*/  @P1 DFMA R10, R8, R10, +INF ;  /* 0x7ff00000080a142b */ /* 0x000fd4000000000a */
[----:B------:R-:W-:Y:S02]  /*1190*/  @P1 FSEL R10, R10, RZ, P2 ;  /* 0x000000ff0a0a1208 */ /* 0x000fe40001000000 */
[----:B------:R-:W-:Y:S01]  /*11a0*/  @P1 FSEL R11, R11, -QNAN , P2 ;  /* 0xfff000000b0b1808 */ /* 0x000fe20001000000 */
[----:B0-----:R-:W-:Y:S06]  /*11b0*/  @P1 BRA `(.L_x_58) ;  /* 0x0000000400001947 */ /* 0x001fec0003800000 */
[----:B------:R-:W-:Y:S01]  /*11c0*/  LOP3.LUT R8, R7, 0xfffff, RZ, 0xc0, !PT ;  /* 0x000fffff07087812 */ /* 0x000fe200078ec0ff */
[----:B------:R-:W-:Y:S01]  /*11d0*/  IMAD.MOV.U32 R18, RZ, RZ, -0x748574fc ;  /* 0x8b7a8b04ff127424 */ /* 0x000fe200078e00ff */
[----:B------:R-:W-:Y:S01]  /*11e0*/  MOV R10, RZ ;  /* 0x000000ff000a7202 */ /* 0x000fe20000000f00 */
[----:B------:R-:W-:Y:S01]  /*11f0*/  IMAD.MOV.U32 R19, RZ, RZ, 0x3ed0ee25 ;  /* 0x3ed0ee25ff137424 */ /* 0x000fe200078e00ff */
[----:B------:R-:W-:Y:S01]  /*1200*/  LOP3.LUT R9, R8, 0x3ff00000, RZ, 0xfc, !PT ;  /* 0x3ff0000008097812 */ /* 0x000fe200078efcff */
[----:B------:R-:W-:Y:S01]  /*1210*/  UMOV UR6, 0x3ae80f1e ;  /* 0x3ae80f1e00067882 */ /* 0x000fe20000000000 */
[----:B------:R-:W-:Y:S01]  /*1220*/  MOV R8, R12 ;  /* 0x0000000c00087202 */ /* 0x000fe20000000f00 */
[----:B------:R-:W-:Y:S01]  /*1230*/  UMOV UR7, 0x3eb1380b ;  /* 0x3eb1380b00077882 */ /* 0x000fe20000000000 */
[----:B------:R-:W-:Y:S01]  /*1240*/  ISETP.GE.U32.AND P0, PT, R9, 0x3ff6a09f, PT ;  /* 0x3ff6a09f0900780c */ /* 0x000fe20003f06070 */
[----:B------:R-:W-:Y:S01]  /*1250*/  IMAD.MOV.U32 R21, RZ, RZ, 0x43300000 ;  /* 0x43300000ff157424 */ /* 0x000fe200078e00ff */
[----:B------:R-:W-:Y:S01]  /*1260*/  LEA.HI R20, R7, R6, RZ, 0xc ;  /* 0x0000000607147211 */ /* 0x000fe200078f60ff */
[----:B------:R-:W-:Y:S01]  /*1270*/  UMOV UR8, 0x80000000 ;  /* 0x8000000000087882 */ /* 0x000fe20000000000 */
[----:B------:R-:W-:-:S09]  /*1280*/  UMOV UR9, 0x43300000 ;  /* 0x4330000000097882 */ /* 0x000fd20000000000 */
[----:B------:R-:W-:Y:S01]  /*1290*/  @P0 VIADD R11, R9, 0xfff00000 ;  /* 0xfff00000090b0836 */ /* 0x000fe20000000000 */
[----:B------:R-:W-:-:S03]  /*12a0*/  @P0 IADD3 R20, PT, PT, R20, 0x1, RZ ;  /* 0x0000000114140810 */ /* 0x000fc60007ffe0ff */
[----:B------:R-:W-:Y:S01]  /*12b0*/  @P0 IMAD.MOV.U32 R9, RZ, RZ, R11 ;  /* 0x000000ffff090224 */ /* 0x000fe200078e000b */
[----:B------:R-:W-:-:S05]  /*12c0*/  LOP3.LUT R20, R20, 0x80000000, RZ, 0x3c, !PT ;  /* 0x8000000014147812 */ /* 0x000fca00078e3cff */
        /* <DEDUP_REMOVED lines=47> */
.L_x_58:
[----:B------:R-:W-:Y:S05]  /*15c0*/  BSYNC.RECONVERGENT B0 ;  /* 0x0000000000007941 */ /* 0x000fea0003800200 */
.L_x_57:
[----:B------:R-:W-:-:S06]  /*15d0*/  DFMA R2, R4, -R10, R2 ;  /* 0x8000000a0402722b */ /* 0x000fcc0000000002 */
[----:B------:R1:W2:Y:S05]  /*15e0*/  F2F.F32.F64 R20, R2 ;  /* 0x0000000200147310 */ /* 0x0002aa0000301000 */
.L_x_49:
[----:B-1----:R-:W1:Y:S02]  /*15f0*/  LDC.64 R2, c[0x0][0x398] ;  /* 0x0000e600ff027b82 */ /* 0x002e640000000a00 */
[----:B-1----:R-:W-:-:S05]  /*1600*/  IMAD.WIDE R2, R0, 0x4, R2 ;  /* 0x0000000400027825 */ /* 0x002fca00078e0202 */
[----:B--2---:R-:W-:Y:S01]  /*1610*/  STG.E desc[UR14][R2.64], R20 ;  /* 0x0000001402007986 */ /* 0x004fe2000c10190e */
[----:B------:R-:W-:Y:S05]  /*1620*/  EXIT ;  /* 0x000000000000794d */ /* 0x000fea0003800000 */
.L_x_59:
        /* <DEDUP_REMOVED lines=13> */
.L_x_106:


//--------------------- .text._Z7softmaxiiPfS_    --------------------------
	.section	.text._Z7softmaxiiPfS_,"ax",@progbits
	.align	128
        .global         _Z7softmaxiiPfS_
        .type           _Z7softmaxiiPfS_,@function
        .size           _Z7softmaxiiPfS_,(.L_x_102 - _Z7softmaxiiPfS_)
        .other          _Z7softmaxiiPfS_,@"STO_CUDA_ENTRY STV_DEFAULT"
_Z7softmaxiiPfS_:
.text._Z7softmaxiiPfS_:
        /* <DEDUP_REMOVED lines=15> */
[----:B------:R-:W-:-:S04]  /*00f0*/  IMAD R9, R9, UR6, RZ ;  /* 0x0000000609097c24 */ /* 0x000fc8000f8e02ff */
[----:B0-----:R-:W-:-:S05]  /*0100*/  IMAD.WIDE.U32 R4, R9, 0x4, R2 ;  /* 0x0000000409047825 */ /* 0x001fca00078e0002 */
[----:B-1----:R0:W5:Y:S01]  /*0110*/  LDG.E R8, desc[UR8][R4.64] ;  /* 0x0000000804087981 */ /* 0x002162000c1e1900 */
[----:B------:R-:W-:Y:S01]  /*0120*/  UISETP.GE.U32.AND UP0, UPT, UR6, 0x10, UPT ;  /* 0x000000100600788c */ /* 0x000fe2000bf06070 */
[----:B------:R-:W-:Y:S01]  /*0130*/  HFMA2 R10, -RZ, RZ, 0, 0 ;  /* 0x00000000ff0a7431 */ /* 0x000fe200000001ff */
[----:B------:R-:W-:-:S07]  /*0140*/  ULOP3.LUT UR4, UR6, 0xf, URZ, 0xc0, !UPT ;  /* 0x0000000f06047892 */ /* 0x000fce000f8ec0ff */
[----:B0-----:R-:W-:Y:S05]  /*0150*/  BRA.U !UP0, `(.L_x_60) ;  /* 0x00000001088c7547 */ /* 0x001fea000b800000 */
[----:B------:R-:W-:Y:S01]  /*0160*/  ULOP3.LUT UR5, UR6, 0x7ffffff0, URZ, 0xc0, !UPT ;  /* 0x7ffffff006057892 */ /* 0x000fe2000f8ec0ff */
[----:B------:R-:W-:-:S03]  /*0170*/  IADD3 R16, P0, PT, R4, 0x20, RZ ;  /* 0x0000002004107810 */ /* 0x000fc60007f1e0ff */
[----:B------:R-:W-:Y:S01]  /*0180*/  UIADD3 UR7, UPT, UPT, -UR5, URZ, URZ ;  /* 0x000000ff05077290 */ /* 0x000fe2000fffe1ff */
[----:B------:R-:W-:Y:S02]  /*0190*/  IADD3.X R7, PT, PT, RZ, R5, RZ, P0, !PT ;  /* 0x00000005ff077210 */ /* 0x000fe400007fe4ff */
[----:B------:R-:W-:-:S09]  /*01a0*/  MOV R10, UR5 ;  /* 0x00000005000a7c02 */ /* 0x000fd20008000f00 */
.L_x_61:
[----:B------:R-:W-:-:S05]  /*01b0*/  MOV R6, R16 ;  /* 0x0000001000067202 */ /* 0x000fca0000000f00 */
[----:B------:R-:W2:Y:S04]  /*01c0*/  LDG.E R19, desc[UR8][R6.64+-0x20] ;  /* 0xffffe00806137981 */ /* 0x000ea8000c1e1900 */
[----:B------:R-:W2:Y:S04]  /*01d0*/  LDG.E R20, desc[UR8][R6.64+-0x1c] ;  /* 0xffffe40806147981 */ /* 0x000ea8000c1e1900 */
[----:B------:R-:W3:Y:S04]  /*01e0*/  LDG.E R22, desc[UR8][R6.64+-0x18] ;  /* 0xffffe80806167981 */ /* 0x000ee8000c1e1900 */
[----:B------:R-:W3:Y:S04]  /*01f0*/  LDG.E R21, desc[UR8][R6.64+-0x14] ;  /* 0xffffec0806157981 */ /* 0x000ee8000c1e1900 */
[----:B------:R-:W4:Y:S04]  /*0200*/  LDG.E R24, desc[UR8][R6.64+-0x10] ;  /* 0xfffff00806187981 */ /* 0x000f28000c1e1900 */
        /* <DEDUP_REMOVED lines=10> */
[----:B------:R0:W4:Y:S01]  /*02b0*/  LDG.E R11, desc[UR8][R6.64+0x1c] ;  /* 0x00001c08060b7981 */ /* 0x000122000c1e1900 */
[----:B------:R-:W-:-:S04]  /*02c0*/  UIADD3 UR7, UPT, UPT, UR7, 0x10, URZ ;  /* 0x0000001007077890 */ /* 0x000fc8000fffe0ff */
[----:B------:R-:W-:Y:S01]  /*02d0*/  UISETP.NE.AND UP0, UPT, UR7, URZ, UPT ;  /* 0x000000ff0700728c */ /* 0x000fe2000bf05270 */
[----:B--2--5:R-:W-:-:S04]  /*02e0*/  FMNMX3 R19, R8, R19, R20, !PT ;  /* 0x0000001308137276 */ /* 0x024fc80007800014 */
[----:B---3--:R-:W-:-:S04]  /*02f0*/  FMNMX3 R19, R19, R22, R21, !PT ;  /* 0x0000001613137276 */ /* 0x008fc80007800015 */
[----:B----4-:R-:W-:-:S04]  /*0300*/  FMNMX3 R19, R19, R24, R23, !PT ;  /* 0x0000001813137276 */ /* 0x010fc80007800017 */
[----:B------:R-:W-:-:S04]  /*0310*/  FMNMX3 R19, R19, R26, R25, !PT ;  /* 0x0000001a13137276 */ /* 0x000fc80007800019 */
[----:B------:R-:W-:-:S04]  /*0320*/  FMNMX3 R17, R19, R17, R18, !PT ;  /* 0x0000001113117276 */ /* 0x000fc80007800012 */
[----:B------:R-:W-:Y:S02]  /*0330*/  FMNMX3 R15, R17, R16, R15, !PT ;  /* 0x00000010110f7276 */ /* 0x000fe4000780000f */
[----:B------:R-:W-:-:S04]  /*0340*/  IADD3 R16, P0, PT, R6, 0x40, RZ ;  /* 0x0000004006107810 */ /* 0x000fc80007f1e0ff */
[----:B0-----:R-:W-:Y:S02]  /*0350*/  IADD3.X R7, PT, PT, RZ, R7, RZ, P0, !PT ;  /* 0x00000007ff077210 */ /* 0x001fe400007fe4ff */
[----:B------:R-:W-:-:S04]  /*0360*/  FMNMX3 R12, R15, R13, R12, !PT ;  /* 0x0000000d0f0c7276 */ /* 0x000fc8000780000c */
[----:B------:R-:W-:Y:S01]  /*0370*/  FMNMX3 R8, R12, R14, R11, !PT ;  /* 0x0000000e0c087276 */ /* 0x000fe2000780000b */
[----:B------:R-:W-:Y:S06]  /*0380*/  BRA.U UP0, `(.L_x_61) ;  /* 0xfffffffd00887547 */ /* 0x000fec000b83ffff */
.L_x_60:
[----:B------:R-:W-:-:S09]  /*0390*/  UISETP.NE.AND UP0, UPT, UR4, URZ, UPT ;  /* 0x000000ff0400728c */ /* 0x000fd2000bf05270 */
[----:B------:R-:W-:Y:S05]  /*03a0*/  BRA.U !UP0, `(.L_x_62) ;  /* 0x0000000108c07547 */ /* 0x000fea000b800000 */
[----:B------:R-:W-:Y:S02]  /*03b0*/  UISETP.GE.U32.AND UP0, UPT, UR4, 0x8, UPT ;  /* 0x000000080400788c */ /* 0x000fe4000bf06070 */
[----:B------:R-:W-:-:S04]  /*03c0*/  ULOP3.LUT UR5, UR6, 0x7, URZ, 0xc0, !UPT ;  /* 0x0000000706057892 */ /* 0x000fc8000f8ec0ff */
[----:B------:R-:W-:-:S03]  /*03d0*/  UISETP.NE.AND UP1, UPT, UR5, URZ, UPT ;  /* 0x000000ff0500728c */ /* 0x000fc6000bf25270 */
[----:B------:R-:W-:Y:S08]  /*03e0*/  BRA.U !UP0, `(.L_x_63) ;  /* 0x0000000108407547 */ /* 0x000ff0000b800000 */
[----:B------:R-:W-:Y:S01]  /*03f0*/  IADD3 R13, PT, PT, R9, R10, RZ ;  /* 0x0000000a090d7210 */ /* 0x000fe20007ffe0ff */
[----:B------:R-:W-:-:S04]  /*0400*/  IMAD.WIDE.U32 R6, R10, 0x4, R4 ;  /* 0x000000040a067825 */ /* 0x000fc800078e0004 */
[----:B------:R-:W-:Y:S01]  /*0410*/  IMAD.WIDE.U32 R12, R13, 0x4, R2 ;  /* 0x000000040d0c7825 */ /* 0x000fe200078e0002 */
[----:B------:R-:W2:Y:S04]  /*0420*/  LDG.E R11, desc[UR8][R6.64+0x4] ;  /* 0x00000408060b7981 */ /* 0x000ea8000c1e1900 */
[----:B------:R-:W3:Y:S04]  /*0430*/  LDG.E R14, desc[UR8][R6.64+0x8] ;  /* 0x00000808060e7981 */ /* 0x000ee8000c1e1900 */
[----:B------:R-:W2:Y:S04]  /*0440*/  LDG.E R13, desc[UR8][R12.64] ;  /* 0x000000080c0d7981 */ /* 0x000ea8000c1e1900 */
[----:B------:R-:W3:Y:S04]  /*0450*/  LDG.E R15, desc[UR8][R6.64+0xc] ;  /* 0x00000c08060f7981 */ /* 0x000ee8000c1e1900 */
[----:B------:R-:W4:Y:S04]  /*0460*/  LDG.E R16, desc[UR8][R6.64+0x10] ;  /* 0x0000100806107981 */ /* 0x000f28000c1e1900 */
[----:B------:R-:W4:Y:S04]  /*0470*/  LDG.E R17, desc[UR8][R6.64+0x14] ;  /* 0x0000140806117981 */ /* 0x000f28000c1e1900 */
[----:B------:R-:W4:Y:S04]  /*0480*/  LDG.E R18, desc[UR8][R6.64+0x18] ;  /* 0x0000180806127981 */ /* 0x000f28000c1e1900 */
[----:B------:R-:W4:Y:S01]  /*0490*/  LDG.E R19, desc[UR8][R6.64+0x1c] ;  /* 0x00001c0806137981 */ /* 0x000f22000c1e1900 */
[----:B------:R-:W-:-:S02]  /*04a0*/  IADD3 R10, PT, PT, R10, 0x8, RZ ;  /* 0x000000080a0a7810 */ /* 0x000fc40007ffe0ff */
[----:B--2--5:R-:W-:-:S04]  /*04b0*/  FMNMX3 R11, R8, R13, R11, !PT ;  /* 0x0000000d080b7276 */ /* 0x024fc8000780000b */
[----:B---3--:R-:W-:-:S04]  /*04c0*/  FMNMX3 R11, R11, R14, R15, !PT ;  /* 0x0000000e0b0b7276 */ /* 0x008fc8000780000f */
[----:B----4-:R-:W-:-:S04]  /*04d0*/  FMNMX3 R11, R11, R16, R17, !PT ;  /* 0x000000100b0b7276 */ /* 0x010fc80007800011 */
[----:B------:R-:W-:-:S07]  /*04e0*/  FMNMX3 R8, R11, R18, R19, !PT ;  /* 0x000000120b087276 */ /* 0x000fce0007800013 */
.L_x_63:
        /* <DEDUP_REMOVED lines=11> */
[----:B------:R-:W3:Y:S01]  /*05a0*/  LDG.E R14, desc[UR8][R12.64+0xc] ;  /* 0x00000c080c0e7981 */ /* 0x000ee2000c1e1900 */
[----:B------:R-:W-:-:S02]  /*05b0*/  IADD3 R10, PT, PT, R10, 0x4, RZ ;  /* 0x000000040a0a7810 */ /* 0x000fc40007ffe0ff */
[----:B--2--5:R-:W-:-:S04]  /*05c0*/  FMNMX3 R8, R8, R7, R11, !PT ;  /* 0x0000000708087276 */ /* 0x024fc8000780000b */
[----:B---3--:R-:W-:-:S07]  /*05d0*/  FMNMX3 R8, R8, R15, R14, !PT ;  /* 0x0000000f08087276 */ /* 0x008fce000780000e */
.L_x_64:
[----:B------:R-:W-:Y:S05]  /*05e0*/  BRA.U !UP1, `(.L_x_62) ;  /* 0x0000000109307547 */ /* 0x000fea000b800000 */
[----:B------:R-:W-:Y:S01]  /*05f0*/  IADD3 R7, PT, PT, R9, R10, RZ ;  /* 0x0000000a09077210 */ /* 0x000fe20007ffe0ff */
[----:B------:R-:W-:-:S04]  /*0600*/  UIADD3 UR4, UPT, UPT, -UR4, URZ, URZ ;  /* 0x000000ff04047290 */ /* 0x000fc8000fffe1ff */
[----:B------:R-:W-:-:S05]  /*0610*/  IMAD.WIDE.U32 R6, R7, 0x4, R2 ;  /* 0x0000000407067825 */ /* 0x000fca00078e0002 */
[----:B------:R-:W-:-:S07]  /*0620*/  MOV R11, R7 ;  /* 0x00000007000b7202 */ /* 0x000fce0000000f00 */
.L_x_65:
[----:B------:R-:W-:-:S06]  /*0630*/  MOV R7, R11 ;  /* 0x0000000b00077202 */ /* 0x000fcc0000000f00 */
[----:B------:R0:W2:Y:S01]  /*0640*/  LDG.E R7, desc[UR8][R6.64] ;  /* 0x0000000806077981 */ /* 0x0000a2000c1e1900 */
[----:B------:R-:W-:-:S04]  /*0650*/  UIADD3 UR4, UPT, UPT, UR4, 0x1, URZ ;  /* 0x0000000104047890 */ /* 0x000fc8000fffe0ff */
[----:B------:R-:W-:Y:S01]  /*0660*/  UISETP.NE.AND UP0, UPT, UR4, URZ, UPT ;  /* 0x000000ff0400728c */ /* 0x000fe2000bf05270 */
[----:B0-----:R-:W-:-:S04]  /*0670*/  IADD3 R6, P0, PT, R6, 0x4, RZ ;  /* 0x0000000406067810 */ /* 0x001fc80007f1e0ff */
[----:B------:R-:W-:Y:S02]  /*0680*/  IADD3.X R11, PT, PT, RZ, R11, RZ, P0, !PT ;  /* 0x0000000bff0b7210 */ /* 0x000fe400007fe4ff */
[----:B--2--5:R-:W-:Y:S02]  /*0690*/  FMNMX R8, R7, R8, !PT ;  /* 0x0000000807087209 */ /* 0x024fe40007800000 */
[----:B------:R-:W-:Y:S05]  /*06a0*/  BRA.U UP0, `(.L_x_65) ;  /* 0xfffffffd00e07547 */ /* 0x000fea000b83ffff */
.L_x_62:
[----:B------:R-:W-:Y:S01]  /*06b0*/  BAR.SYNC.DEFER_BLOCKING 0x0 ;  /* 0x0000000000007b1d */ /* 0x000fe20000010000 */
[----:B------:R-:W-:Y:S01]  /*06c0*/  UISETP.GE.U32.AND UP1, UPT, UR6, 0x8, UPT ;  /* 0x000000080600788c */ /* 0x000fe2000bf26070 */
[----:B------:R-:W-:Y:S01]  /*06d0*/  HFMA2 R19, -RZ, RZ, 0, 0 ;  /* 0x00000000ff137431 */ /* 0x000fe200000001ff */
[----:B------:R-:W-:Y:S01]  /*06e0*/  ULOP3.LUT UR7, UR6, 0x7, URZ, 0xc0, !UPT ;  /* 0x0000000706077892 */ /* 0x000fe2000f8ec0ff */
[----:B------:R-:W-:-:S03]  /*06f0*/  MOV R10, RZ ;  /* 0x000000ff000a7202 */ /* 0x000fc60000000f00 */
[----:B------:R-:W-:-:S03]  /*0700*/  UISETP.NE.AND UP0, UPT, UR7, URZ, UPT ;  /* 0x000000ff0700728c */ /* 0x000fc6000bf05270 */
[----:B------:R-:W-:Y:S08]  /*0710*/  BRA.U !UP1, `(.L_x_66) ;  /* 0x0000000509747547 */ /* 0x000ff0000b800000 */
[----:B------:R-:W-:Y:S01]  /*0720*/  ULOP3.LUT UR4, UR6, 0x7ffffff8, URZ, 0xc0, !UPT ;  /* 0x7ffffff806047892 */ /* 0x000fe2000f8ec0ff */
[----:B------:R-:W-:Y:S02]  /*0730*/  IADD3 R6, P0, PT, R4, 0x10, RZ ;  /* 0x0000001004067810 */ /* 0x000fe40007f1e0ff */
[----:B------:R-:W-:Y:S01]  /*0740*/  MOV R19, RZ ;  /* 0x000000ff00137202 */ /* 0x000fe20000000f00 */
[----:B------:R-:W-:Y:S01]  /*0750*/  UIADD3 UR5, UPT, UPT, -UR4, URZ, URZ ;  /* 0x000000ff04057290 */ /* 0x000fe2000fffe1ff */
[----:B------:R-:W-:Y:S02]  /*0760*/  IADD3.X R7, PT, PT, RZ, R5, RZ, P0, !PT ;  /* 0x00000005ff077210 */ /* 0x000fe400007fe4ff */
[----:B------:R-:W-:-:S09]  /*0770*/  MOV R10, UR4 ;  /* 0x00000004000a7c02 */ /* 0x000fd20008000f00 */
.L_x_67:
[----:B------:R-:W2:Y:S04]  /*0780*/  LDG.E R11, desc[UR8][R6.64+-0x10] ;  /* 0xfffff008060b7981 */ /* 0x000ea8000c1e1900 */
[----:B------:R-:W3:Y:S04]  /*0790*/  LDG.E R27, desc[UR8][R6.64+-0xc] ;  /* 0xfffff408061b7981 */ /* 0x000ee8000c1e1900 */
[----:B------:R-:W4:Y:S04]  /*07a0*/  LDG.E R25, desc[UR8][R6.64+-0x8] ;  /* 0xfffff80806197981 */ /* 0x000f28000c1e1900 */
[----:B------:R-:W4:Y:S04]  /*07b0*/  LDG.E R21, desc[UR8][R6.64+-0x4] ;  /* 0xfffffc0806157981 */ /* 0x000f28000c1e1900 */
[----:B------:R-:W4:Y:S04]  /*07c0*/  LDG.E R23, desc[UR8][R6.64] ;  /* 0x0000000806177981 */ /* 0x000f28000c1e1900 */
[----:B------:R-:W4:Y:S04]  /*07d0*/  LDG.E R17, desc[UR8][R6.64+0x4] ;  /* 0x0000040806117981 */ /* 0x000f28000c1e1900 */
[----:B------:R-:W4:Y:S04]  /*07e0*/  LDG.E R15, desc[UR8][R6.64+0x8] ;  /* 0x00000808060f7981 */ /* 0x000f28000c1e1900 */
[----:B------:R0:W4:Y:S01]  /*07f0*/  LDG.E R13, desc[UR8][R6.64+0xc] ;  /* 0x00000c08060d7981 */ /* 0x000122000c1e1900 */
[----:B------:R-:W-:Y:S01]  /*0800*/  HFMA2 R12, -RZ, RZ, 0.96630859375, -0.0022525787353515625 ;  /* 0x3bbb989dff0c7431 */ /* 0x000fe200000001ff */
[----:B------:R-:W-:-:S04]  /*0810*/  UIADD3 UR5, UPT, UPT, UR5, 0x8, URZ ;  /* 0x0000000805057890 */ /* 0x000fc8000fffe0ff */
[----:B------:R-:W-:Y:S01]  /*0820*/  UISETP.NE.AND UP1, UPT, UR5, URZ, UPT ;  /* 0x000000ff0500728c */ /* 0x000fe2000bf25270 */
[----:B0-----:R-:W-:-:S04]  /*0830*/  IADD3 R6, P0, PT, R6, 0x20, RZ ;  /* 0x0000002006067810 */ /* 0x001fc80007f1e0ff */
[----:B------:R-:W-:Y:S01]  /*0840*/  IADD3.X R7, PT, PT, RZ, R7, RZ, P0, !PT ;  /* 0x00000007ff077210 */ /* 0x000fe200007fe4ff */
[----:B--2--5:R-:W-:Y:S01]  /*0850*/  FADD R29, R11, -R8 ;  /* 0x800000080b1d7221 */ /* 0x024fe20000000000 */
[----:B------:R-:W-:-:S03]  /*0860*/  MOV R11, 0x437c0000 ;  /* 0x437c0000000b7802 */ /* 0x000fc60000000f00 */
[----:B------:R-:W-:Y:S01]  /*0870*/  FFMA.SAT R14, R29, R12, 0.5 ;  /* 0x3f0000001d0e7423 */ /* 0x000fe2000000200c */
[----:B---3--:R-:W-:-:S03]  /*0880*/  FADD R27, R27, -R8 ;  /* 0x800000081b1b7221 */ /* 0x008fc60000000000 */
[-C--:B------:R-:W-:Y:S01]  /*0890*/  FFMA.RM R14, R14, R11.reuse, 12582913 ;  /* 0x4b4000010e0e7423 */ /* 0x080fe2000000400b */
[-C--:B------:R-:W-:Y:S01]  /*08a0*/  FFMA.SAT R16, R27, R12.reuse, 0.5 ;  /* 0x3f0000001b107423 */ /* 0x080fe2000000200c */
[----:B----4-:R-:W-:Y:S02]  /*08b0*/  FADD R25, R25, -R8 ;  /* 0x8000000819197221 */ /* 0x010fe40000000000 */
[----:B------:R-:W-:Y:S01]  /*08c0*/  FADD R18, R14, -12583039 ;  /* 0xcb40007f0e127421 */ /* 0x000fe20000000000 */
[-C--:B------:R-:W-:Y:S01]  /*08d0*/  FFMA.RM R16, R16, R11.reuse, 12582913 ;  /* 0x4b40000110107423 */ /* 0x080fe2000000400b */
[----:B------:R-:W-:Y:S01]  /*08e0*/  SHF.L.U32 R22, R14, 0x17, RZ ;  /* 0x000000170e167819 */ /* 0x000fe200000006ff */
[-C--:B------:R-:W-:Y:S01]  /*08f0*/  FFMA.SAT R24, R25, R12.reuse, 0.5 ;  /* 0x3f00000019187423 */ /* 0x080fe2000000200c */
[----:B------:R-:W-:Y:S01]  /*0900*/  FFMA R18, R29, 1.4426950216293334961, -R18 ;  /* 0x3fb8aa3b1d127823 */ /* 0x000fe20000000812 */
[C---:B------:R-:W-:Y:S01]  /*0910*/  FADD R20, R16.reuse, -12583039 ;  /* 0xcb40007f10147421 */ /* 0x040fe20000000000 */
[----:B------:R-:W-:Y:S01]  /*0920*/  FADD R21, R21, -R8 ;  /* 0x8000000815157221 */ /* 0x000fe20000000000 */
[----:B------:R-:W-:Y:S01]  /*0930*/  SHF.L.U32 R16, R16, 0x17, RZ ;  /* 0x0000001710107819 */ /* 0x000fe200000006ff */
[----:B------:R-:W-:Y:S01]  /*0940*/  FFMA R18, R29, 1.925963033500011079e-08, R18 ;  /* 0x32a570601d127823 */ /* 0x000fe20000000012 */
[----:B------:R-:W-:Y:S01]  /*0950*/  FFMA R20, R27, 1.4426950216293334961, -R20 ;  /* 0x3fb8aa3b1b147823 */ /* 0x000fe20000000814 */
[----:B------:R-:W-:Y:S01]  /*0960*/  FFMA.RM R14, R24, R11, 12582913 ;  /* 0x4b400001180e7423 */ /* 0x000fe2000000400b */
[----:B------:R-:W-:Y:S01]  /*0970*/  FFMA.SAT R24, R21, R12, 0.5 ;  /* 0x3f00000015187423 */ /* 0x000fe2000000200c */
[----:B------:R-:W-:Y:S01]  /*0980*/  FADD R23, R23, -R8 ;  /* 0x8000000817177221 */ /* 0x000fe20000000000 */
[----:B------:R-:W-:Y:S01]  /*0990*/  FFMA R20, R27, 1.925963033500011079e-08, R20 ;  /* 0x32a570601b147823 */ /* 0x000fe20000000014 */
[----:B------:R-:W0:Y:S01]  /*09a0*/  MUFU.EX2 R18, R18 ;  /* 0x0000001200127308 */ /* 0x000e220000000800 */
[--C-:B------:R-:W-:Y:S01]  /*09b0*/  FADD R27, R17, -R8.reuse ;  /* 0x80000008111b7221 */ /* 0x100fe20000000000 */
[----:B------:R-:W-:-:S06]  /*09c0*/  FADD R15, R15, -R8 ;  /* 0x800000080f0f7221 */ /* 0x000fcc0000000000 */
[----:B------:R-:W1:Y:S01]  /*09d0*/  MUFU.EX2 R20, R20 ;  /* 0x0000001400147308 */ /* 0x000e620000000800 */
[----:B0-----:R-:W-:Y:S01]  /*09e0*/  FFMA R19, R22, R18, R19 ;  /* 0x0000001216137223 */ /* 0x001fe20000000013 */
[----:B------:R-:W-:-:S04]  /*09f0*/  FADD R22, R14, -12583039 ;  /* 0xcb40007f0e167421 */ /* 0x000fc80000000000 */
[----:B------:R-:W-:Y:S01]  /*0a00*/  FFMA R22, R25, 1.4426950216293334961, -R22 ;  /* 0x3fb8aa3b19167823 */ /* 0x000fe20000000816 */
[----:B-1----:R-:W-:Y:S01]  /*0a10*/  FFMA R18, R16, R20, R19 ;  /* 0x0000001410127223 */ /* 0x002fe20000000013 */
[-C--:B------:R-:W-:Y:S01]  /*0a20*/  FFMA.RM R16, R24, R11.reuse, 12582913 ;  /* 0x4b40000118107423 */ /* 0x080fe2000000400b */
[-C--:B------:R-:W-:Y:S01]  /*0a30*/  FFMA.SAT R24, R23, R12.reuse, 0.5 ;  /* 0x3f00000017187423 */ /* 0x080fe2000000200c */
[----:B------:R-:W-:Y:S02]  /*0a40*/  FFMA R25, R25, 1.925963033500011079e-08, R22 ;  /* 0x32a5706019197823 */ /* 0x000fe40000000016 */
[----:B------:R-:W-:Y:S01]  /*0a50*/  FADD R20, R16, -12583039 ;  /* 0xcb40007f10147421 */ /* 0x000fe20000000000 */
[-C--:B------:R-:W-:Y:S01]  /*0a60*/  FFMA.RM R19, R24, R11.reuse, 12582913 ;  /* 0x4b40000118137423 */ /* 0x080fe2000000400b */
[----:B------:R-:W-:Y:S01]  /*0a70*/  FFMA.SAT R24, R27, R12, 0.5 ;  /* 0x3f0000001b187423 */ /* 0x000fe2000000200c */
[----:B------:R-:W-:Y:S01]  /*0a80*/  SHF.L.U32 R16, R16, 0x17, RZ ;  /* 0x0000001710107819 */ /* 0x000fe200000006ff */
[----:B------:R-:W-:Y:S01]  /*0a90*/  FFMA R20, R21, 1.4426950216293334961, -R20 ;  /* 0x3fb8aa3b15147823 */ /* 0x000fe20000000814 */
[----:B------:R-:W-:Y:S01]  /*0aa0*/  FADD R22, R19, -12583039 ;  /* 0xcb40007f13167421 */ /* 0x000fe20000000000 */
[----:B------:R-:W-:-:S02]  /*0ab0*/  FFMA.RM R17, R24, R11, 12582913 ;  /* 0x4b40000118117423 */ /* 0x000fc4000000400b */
[----:B------:R-:W-:Y:S01]  /*0ac0*/  FFMA R20, R21, 1.925963033500011079e-08, R20 ;  /* 0x32a5706015147823 */ /* 0x000fe20000000014 */
[----:B------:R-:W-:Y:S01]  /*0ad0*/  FFMA R22, R23, 1.4426950216293334961, -R22 ;  /* 0x3fb8aa3b17167823 */ /* 0x000fe20000000816 */
[----:B------:R-:W-:Y:S01]  /*0ae0*/  FADD R26, R17, -12583039 ;  /* 0xcb40007f111a7421 */ /* 0x000fe20000000000 */
[----:B------:R-:W0:Y:S02]  /*0af0*/  MUFU.EX2 R21, R25 ;  /* 0x0000001900157308 */ /* 0x000e240000000800 */
[----:B------:R-:W-:Y:S01]  /*0b00*/  FFMA R24, R23, 1.925963033500011079e-08, R22 ;  /* 0x32a5706017187823 */ /* 0x000fe20000000016 */
[----:B------:R-:W-:Y:S01]  /*0b10*/  FFMA R22, R27, 1.4426950216293334961, -R26 ;  /* 0x3fb8aa3b1b167823 */ /* 0x000fe2000000081a */
[----:B------:R-:W-:Y:S01]  /*0b20*/  FADD R23, R13, -R8 ;  /* 0x800000080d177221 */ /* 0x000fe20000000000 */
[-C--:B------:R-:W-:Y:S02]  /*0b30*/  FFMA.SAT R26, R15, R12.reuse, 0.5 ;  /* 0x3f0000000f1a7423 */ /* 0x080fe4000000200c */
[----:B------:R-:W-:Y:S01]  /*0b40*/  FFMA R22, R27, 1.925963033500011079e-08, R22 ;  /* 0x32a570601b167823 */ /* 0x000fe20000000016 */
[----:B------:R-:W-:Y:S01]  /*0b50*/  FFMA.SAT R28, R23, R12, 0.5 ;  /* 0x3f000000171c7423 */ /* 0x000fe2000000200c */
[-C--:B------:R-:W-:Y:S01]  /*0b60*/  FFMA.RM R13, R26, R11.reuse, 12582913 ;  /* 0x4b4000011a0d7423 */ /* 0x080fe2000000400b */
[----:B------:R-:W1:Y:S02]  /*0b70*/  MUFU.EX2 R20, R20 ;  /* 0x0000001400147308 */ /* 0x000e640000000800 */
[----:B------:R-:W-:Y:S01]  /*0b80*/  FFMA.RM R11, R28, R11, 12582913 ;  /* 0x4b4000011c0b7423 */ /* 0x000fe2000000400b */
[----:B------:R-:W-:-:S03]  /*0b90*/  FADD R26, R13, -12583039 ;  /* 0xcb40007f0d1a7421 */ /* 0x000fc60000000000 */
[----:B------:R-:W-:Y:S01]  /*0ba0*/  FADD R28, R11, -12583039 ;  /* 0xcb40007f0b1c7421 */ /* 0x000fe20000000000 */
[----:B------:R-:W-:Y:S01]  /*0bb0*/  FFMA R26, R15, 1.4426950216293334961, -R26 ;  /* 0x3fb8aa3b0f1a7823 */ /* 0x000fe2000000081a */
[----:B------:R-:W2:Y:S01]  /*0bc0*/  MUFU.EX2 R12, R24 ;  /* 0x00000018000c7308 */ /* 0x000ea20000000800 */
[----:B------:R-:W-:Y:S01]  /*0bd0*/  SHF.L.U32 R11, R11, 0x17, RZ ;  /* 0x000000170b0b7819 */ /* 0x000fe200000006ff */
[----:B------:R-:W-:Y:S01]  /*0be0*/  FFMA R28, R23, 1.4426950216293334961, -R28 ;  /* 0x3fb8aa3b171c7823 */ /* 0x000fe2000000081c */
[----:B------:R-:W-:Y:S01]  /*0bf0*/  FFMA R26, R15, 1.925963033500011079e-08, R26 ;  /* 0x32a570600f1a7823 */ /* 0x000fe2000000001a */
[----:B------:R-:W-:Y:S02]  /*0c00*/  SHF.L.U32 R15, R14, 0x17, RZ ;  /* 0x000000170e0f7819 */ /* 0x000fe400000006ff */
[----:B------:R-:W-:Y:S02]  /*0c10*/  FFMA R28, R23, 1.925963033500011079e-08, R28 ;  /* 0x32a57060171c7823 */ /* 0x000fe4000000001c */
[----:B------:R-:W3:Y:S01]  /*0c20*/  MUFU.EX2 R22, R22 ;  /* 0x0000001600167308 */ /* 0x000ee20000000800 */
[----:B0-----:R-:W-:Y:S01]  /*0c30*/  FFMA R15, R15, R21, R18 ;  /* 0x000000150f0f7223 */ /* 0x001fe20000000012 */
[----:B------:R-:W-:-:S03]  /*0c40*/  SHF.L.U32 R18, R19, 0x17, RZ ;  /* 0x0000001713127819 */ /* 0x000fc600000006ff */
[----:B-1----:R-:W-:Y:S01]  /*0c50*/  FFMA R15, R16, R20, R15 ;  /* 0x00000014100f7223 */ /* 0x002fe2000000000f */
[----:B------:R-:W-:Y:S02]  /*0c60*/  SHF.L.U32 R16, R17, 0x17, RZ ;  /* 0x0000001711107819 */ /* 0x000fe400000006ff */
[----:B------:R-:W0:Y:S01]  /*0c70*/  MUFU.EX2 R14, R26 ;  /* 0x0000001a000e7308 */ /* 0x000e220000000800 */
[----:B--2---:R-:W-:Y:S01]  /*0c80*/  FFMA R15, R18, R12, R15 ;  /* 0x0000000c120f7223 */ /* 0x004fe2000000000f */
[----:B------:R-:W-:-:S06]  /*0c90*/  SHF.L.U32 R12, R13, 0x17, RZ ;  /* 0x000000170d0c7819 */ /* 0x000fcc00000006ff */
[----:B------:R-:W1:Y:S01]  /*0ca0*/  MUFU.EX2 R28, R28 ;  /* 0x0000001c001c7308 */ /* 0x000e620000000800 */
[----:B---3--:R-:W-:-:S04]  /*0cb0*/  FFMA R15, R16, R22, R15 ;  /* 0x00000016100f7223 */ /* 0x008fc8000000000f */
[----:B0-----:R-:W-:-:S04]  /*0cc0*/  FFMA R12, R12, R14, R15 ;  /* 0x0000000e0c0c7223 */ /* 0x001fc8000000000f */
[----:B-1----:R-:W-:Y:S01]  /*0cd0*/  FFMA R19, R11, R28, R12 ;  /* 0x0000001c0b137223 */ /* 0x002fe2000000000c */
[----:B------:R-:W-:Y:S06]  /*0ce0*/  BRA.U UP1, `(.L_x_67) ;  /* 0xfffffff901a47547 */ /* 0x000fec000b83ffff */
.L_x_66:
        /* <DEDUP_REMOVED lines=10> */
[----:B------:R-:W4:Y:S04]  /*0d90*/  LDG.E R13, desc[UR8][R12.64] ;  /* 0x000000080c0d7981 */ /* 0x000f28000c1e1900 */
[----:B------:R0:W3:Y:S01]  /*0da0*/  LDG.E R23, desc[UR8][R14.64+0xc] ;  /* 0x00000c080e177981 */ /* 0x0000e2000c1e1900 */
[----:B------:R-:W-:Y:S01]  /*0db0*/  HFMA2 R11, -RZ, RZ, 0.96630859375, -0.0022525787353515625 ;  /* 0x3bbb989dff0b7431 */ /* 0x000fe200000001ff */
[----:B------:R-:W-:Y:S01]  /*0dc0*/  IADD3 R10, PT, PT, R10, 0x4, RZ ;  /* 0x000000040a0a7810 */ /* 0x000fe20007ffe0ff */
[----:B--2--5:R-:W-:Y:S01]  /*0dd0*/  FADD R20, R7, -R8 ;  /* 0x8000000807147221 */ /* 0x024fe20000000000 */
[----:B------:R-:W-:-:S03]  /*0de0*/  MOV R7, 0x437c0000 ;  /* 0x437c000000077802 */ /* 0x000fc60000000f00 */
[----:B------:R-:W-:Y:S01]  /*0df0*/  FFMA.SAT R6, R20, R11, 0.5 ;  /* 0x3f00000014067423 */ /* 0x000fe2000000200b */
[----:B----4-:R-:W-:-:S03]  /*0e00*/  FADD R16, R13, -R8 ;  /* 0x800000080d107221 */ /* 0x010fc60000000000 */
[----:B------:R-:W-:Y:S01]  /*0e10*/  FFMA.RM R6, R6, R7, 12582913 ;  /* 0x4b40000106067423 */ /* 0x000fe20000004007 */
[----:B------:R-:W-:-:S03]  /*0e20*/  FFMA.SAT R18, R16, R11, 0.5 ;  /* 0x3f00000010127423 */ /* 0x000fc6000000200b */
[----:B------:R-:W-:Y:S01]  /*0e30*/  FADD R17, R6, -12583039 ;  /* 0xcb40007f06117421 */ /* 0x000fe20000000000 */
[--C-:B---3--:R-:W-:Y:S01]  /*0e40*/  FADD R12, R21, -R8.reuse ;  /* 0x80000008150c7221 */ /* 0x108fe20000000000 */
[----:B------:R-:W-:Y:S02]  /*0e50*/  FFMA.RM R13, R18, R7, 12582913 ;  /* 0x4b400001120d7423 */ /* 0x000fe40000004007 */
[----:B------:R-:W-:Y:S01]  /*0e60*/  FFMA R17, R20, 1.4426950216293334961, -R17 ;  /* 0x3fb8aa3b14117823 */ /* 0x000fe20000000811 */
[----:B0-----:R-:W-:Y:S01]  /*0e70*/  FFMA.SAT R14, R12, R11, 0.5 ;  /* 0x3f0000000c0e7423 */ /* 0x001fe2000000200b */
[----:B------:R-:W-:Y:S01]  /*0e80*/  FADD R18, R23, -R8 ;  /* 0x8000000817127221 */ /* 0x000fe20000000000 */
[----:B------:R-:W-:Y:S01]  /*0e90*/  FADD R15, R13, -12583039 ;  /* 0xcb40007f0d0f7421 */ /* 0x000fe20000000000 */
[----:B------:R-:W-:Y:S01]  /*0ea0*/  FFMA R20, R20, 1.925963033500011079e-08, R17 ;  /* 0x32a5706014147823 */ /* 0x000fe20000000011 */
[----:B------:R-:W-:Y:S01]  /*0eb0*/  FFMA.RM R14, R14, R7, 12582913 ;  /* 0x4b4000010e0e7423 */ /* 0x000fe20000004007 */
[----:B------:R-:W-:Y:S01]  /*0ec0*/  FFMA.SAT R22, R18, R11, 0.5 ;  /* 0x3f00000012167423 */ /* 0x000fe2000000200b */
[----:B------:R-:W-:-:S02]  /*0ed0*/  FFMA R17, R16, 1.4426950216293334961, -R15 ;  /* 0x3fb8aa3b10117823 */ /* 0x000fc4000000080f */
[----:B------:R-:W-:Y:S01]  /*0ee0*/  FADD R11, R14, -12583039 ;  /* 0xcb40007f0e0b7421 */ /* 0x000fe20000000000 */
[----:B------:R-:W-:Y:S01]  /*0ef0*/  FFMA.RM R7, R22, R7, 12582913 ;  /* 0x4b40000116077423 */ /* 0x000fe20000004007 */
[----:B------:R-:W-:Y:S02]  /*0f00*/  FFMA R17, R16, 1.925963033500011079e-08, R17 ;  /* 0x32a5706010117823 */ /* 0x000fe40000000011 */
[----:B------:R-:W-:Y:S01]  /*0f10*/  FFMA R11, R12, 1.4426950216293334961, -R11 ;  /* 0x3fb8aa3b0c0b7823 */ /* 0x000fe2000000080b */
[----:B------:R-:W-:-:S03]  /*0f20*/  FADD R21, R7, -12583039 ;  /* 0xcb40007f07157421 */ /* 0x000fc60000000000 */
[----:B------:R-:W0:Y:S01]  /*0f30*/  MUFU.EX2 R17, R17 ;  /* 0x0000001100117308 */ /* 0x000e220000000800 */
[----:B------:R-:W-:Y:S01]  /*0f40*/  FFMA R16, R12, 1.925963033500011079e-08, R11 ;  /* 0x32a570600c107823 */ /* 0x000fe2000000000b */
[----:B------:R-:W-:-:S04]  /*0f50*/  FFMA R21, R18, 1.4426950216293334961, -R21 ;  /* 0x3fb8aa3b12157823 */ /* 0x000fc80000000815 */
[----:B------:R-:W-:Y:S02]  /*0f60*/  FFMA R21, R18, 1.925963033500011079e-08, R21 ;  /* 0x32a5706012157823 */ /* 0x000fe40000000015 */
[----:B------:R-:W1:Y:S01]  /*0f70*/  MUFU.EX2 R15, R20 ;  /* 0x00000014000f7308 */ /* 0x000e620000000800 */
[----:B------:R-:W-:-:S07]  /*0f80*/  SHF.L.U32 R12, R13, 0x17, RZ ;  /* 0x000000170d0c7819 */ /* 0x000fce00000006ff */
[----:B------:R-:W2:Y:S01]  /*0f90*/  MUFU.EX2 R16, R16 ;  /* 0x0000001000107308 */ /* 0x000ea20000000800 */
[----:B------:R-:W-:Y:S01]  /*0fa0*/  SHF.L.U32 R11, R6, 0x17, RZ ;  /* 0x00000017060b7819 */ /* 0x000fe200000006ff */
[----:B0-----:R-:W-:-:S06]  /*0fb0*/  FFMA R12, R12, R17, R19 ;  /* 0x000000110c0c7223 */ /* 0x001fcc0000000013 */
[----:B------:R-:W0:Y:S01]  /*0fc0*/  MUFU.EX2 R21, R21 ;  /* 0x0000001500157308 */ /* 0x000e220000000800 */
[----:B------:R-:W-:Y:S01]  /*0fd0*/  SHF.L.U32 R14, R14, 0x17, RZ ;  /* 0x000000170e0e7819 */ /* 0x000fe200000006ff */
[----:B-1----:R-:W-:Y:S01]  /*0fe0*/  FFMA R11, R11, R15, R12 ;  /* 0x0000000f0b0b7223 */ /* 0x002fe2000000000c */
[----:B------:R-:W-:-:S03]  /*0ff0*/  SHF.L.U32 R6, R7, 0x17, RZ ;  /* 0x0000001707067819 */ /* 0x000fc600000006ff */
[----:B--2---:R-:W-:-:S04]  /*1000*/  FFMA R11, R14, R16, R11 ;  /* 0x000000100e0b7223 */ /* 0x004fc8000000000b */
[----:B0-----:R-:W-:-:S07]  /*1010*/  FFMA R19, R6, R21, R11 ;  /* 0x0000001506137223 */ /* 0x001fce000000000b */
.L_x_69:
[----:B------:R-:W-:Y:S05]  /*1020*/  BRA.U !UP1, `(.L_x_68) ;  /* 0x0000000109b47547 */ /* 0x000fea000b800000 */
[----:B------:R-:W-:Y:S02]  /*1030*/  UISETP.NE.AND UP0, UPT, UR5, 0x1, UPT ;  /* 0x000000010500788c */ /* 0x000fe4000bf05270 */
[----:B------:R-:W-:-:S04]  /*1040*/  ULOP3.LUT UR4, UR6, 0x1, URZ, 0xc0, !UPT ;  /* 0x0000000106047892 */ /* 0x000fc8000f8ec0ff */
[----:B------:R-:W-:-:S03]  /*1050*/  UISETP.NE.U32.AND UP1, UPT, UR4, 0x1, UPT ;  /* 0x000000010400788c */ /* 0x000fc6000bf25070 */
[----:B------:R-:W-:Y:S08]  /*1060*/  BRA.U !UP0, `(.L_x_70) ;  /* 0x0000000108687547 */ /* 0x000ff0000b800000 */
[----:B------:R-:W-:Y:S01]  /*1070*/  IADD3 R7, PT, PT, R9, R10, RZ ;  /* 0x0000000a09077210 */ /* 0x000fe20007ffe0ff */
[----:B------:R-:W-:-:S04]  /*1080*/  IMAD.WIDE.U32 R4, R10, 0x4, R4 ;  /* 0x000000040a047825 */ /* 0x000fc800078e0004 */
[----:B------:R-:W-:Y:S02]  /*1090*/  IMAD.WIDE.U32 R6, R7, 0x4, R2 ;  /* 0x0000000407067825 */ /* 0x000fe400078e0002 */
[----:B------:R-:W2:Y:S04]  /*10a0*/  LDG.E R5, desc[UR8][R4.64+0x4] ;  /* 0x0000040804057981 */ /* 0x000ea8000c1e1900 */
[----:B------:R-:W3:Y:S01]  /*10b0*/  LDG.E R7, desc[UR8][R6.64] ;  /* 0x0000000806077981 */ /* 0x000ee2000c1e1900 */
[----:B------:R-:W-:Y:S01]  /*10c0*/  HFMA2 R12, -RZ, RZ, 0.96630859375, -0.0022525787353515625 ;  /* 0x3bbb989dff0c7431 */ /* 0x000fe200000001ff */
[----:B------:R-:W-:Y:S02]  /*10d0*/  MOV R14, 0x437c0000 ;  /* 0x437c0000000e7802 */ /* 0x000fe40000000f00 */
[----:B------:R-:W-:Y:S01]  /*10e0*/  IADD3 R10, PT, PT, R10, 0x2, RZ ;  /* 0x000000020a0a7810 */ /* 0x000fe20007ffe0ff */
[--C-:B--2--5:R-:W-:Y:S01]  /*10f0*/  FADD R15, R5, -R8.reuse ;  /* 0x80000008050f7221 */ /* 0x124fe20000000000 */
[----:B---3--:R-:W-:-:S04]  /*1100*/  FADD R11, R7, -R8 ;  /* 0x80000008070b7221 */ /* 0x008fc80000000000 */
[-C--:B------:R-:W-:Y:S01]  /*1110*/  FFMA.SAT R13, R11, R12.reuse, 0.5 ;  /* 0x3f0000000b0d7423 */ /* 0x080fe2000000200c */
[----:B------:R-:W-:-:S03]  /*1120*/  FFMA.SAT R17, R15, R12, 0.5 ;  /* 0x3f0000000f117423 */ /* 0x000fc6000000200c */
[-C--:B------:R-:W-:Y:S01]  /*1130*/  FFMA.RM R13, R13, R14.reuse, 12582913 ;  /* 0x4b4000010d0d7423 */ /* 0x080fe2000000400e */
[----:B------:R-:W-:-:S03]  /*1140*/  FFMA.RM R17, R17, R14, 12582913 ;  /* 0x4b40000111117423 */ /* 0x000fc6000000400e */
[----:B------:R-:W-:Y:S01]  /*1150*/  FADD R12, R13, -12583039 ;  /* 0xcb40007f0d0c7421 */ /* 0x000fe20000000000 */
[----:B------:R-:W-:-:S03]  /*1160*/  FADD R4, R17, -12583039 ;  /* 0xcb40007f11047421 */ /* 0x000fc60000000000 */
[----:B------:R-:W-:Y:S01]  /*1170*/  FFMA R12, R11, 1.4426950216293334961, -R12 ;  /* 0x3fb8aa3b0b0c7823 */ /* 0x000fe2000000080c */
[----:B------:R-:W-:-:S03]  /*1180*/  FFMA R4, R15, 1.4426950216293334961, -R4 ;  /* 0x3fb8aa3b0f047823 */ /* 0x000fc60000000804 */
[----:B------:R-:W-:Y:S01]  /*1190*/  FFMA R12, R11, 1.925963033500011079e-08, R12 ;  /* 0x32a570600b0c7823 */ /* 0x000fe2000000000c */
[----:B------:R-:W-:-:S05]  /*11a0*/  FFMA R15, R15, 1.925963033500011079e-08, R4 ;  /* 0x32a570600f0f7823 */ /* 0x000fca0000000004 */
[----:B------:R-:W0:Y:S08]  /*11b0*/  MUFU.EX2 R12, R12 ;  /* 0x0000000c000c7308 */ /* 0x000e300000000800 */
[----:B------:R-:W1:Y:S01]  /*11c0*/  MUFU.EX2 R15, R15 ;  /* 0x0000000f000f7308 */ /* 0x000e620000000800 */
[----:B------:R-:W-:Y:S02]  /*11d0*/  SHF.L.U32 R4, R13, 0x17, RZ ;  /* 0x000000170d047819 */ /* 0x000fe400000006ff */
[----:B------:R-:W-:-:S03]  /*11e0*/  SHF.L.U32 R17, R17, 0x17, RZ ;  /* 0x0000001711117819 */ /* 0x000fc600000006ff */
[----:B0-----:R-:W-:-:S04]  /*11f0*/  FFMA R4, R4, R12, R19 ;  /* 0x0000000c04047223 */ /* 0x001fc80000000013 */
[----:B-1----:R-:W-:-:S07]  /*1200*/  FFMA R19, R17, R15, R4 ;  /* 0x0000000f11137223 */ /* 0x002fce0000000004 */
.L_x_70:
[----:B------:R-:W-:Y:S05]  /*1210*/  BRA.U UP1, `(.L_x_68) ;  /* 0x0000000101387547 */ /* 0x000fea000b800000 */
[----:B------:R-:W-:-:S05]  /*1220*/  IADD3 R5, PT, PT, R9, R10, RZ ;  /* 0x0000000a09057210 */ /* 0x000fca0007ffe0ff */
[----:B------:R-:W-:-:S06]  /*1230*/  IMAD.WIDE.U32 R2, R5, 0x4, R2 ;  /* 0x0000000405027825 */ /* 0x000fcc00078e0002 */
[----:B------:R-:W2:Y:S01]  /*1240*/  LDG.E R3, desc[UR8][R2.64] ;  /* 0x0000000802037981 */ /* 0x000ea2000c1e1900 */
[----:B------:R-:W-:Y:S01]  /*1250*/  HFMA2 R5, -RZ, RZ, 0.96630859375, -0.0022525787353515625 ;  /* 0x3bbb989dff057431 */ /* 0x000fe200000001ff */
[----:B------:R-:W-:Y:S01]  /*1260*/  MOV R6, 0x437c0000 ;  /* 0x437c000000067802 */ /* 0x000fe20000000f00 */
[----:B--2--5:R-:W-:-:S04]  /*1270*/  FADD R4, R3, -R8 ;  /* 0x8000000803047221 */ /* 0x024fc80000000000 */
[----:B------:R-:W-:-:S04]  /*1280*/  FFMA.SAT R5, R4, R5, 0.5 ;  /* 0x3f00000004057423 */ /* 0x000fc80000002005 */
[----:B------:R-:W-:-:S04]  /*1290*/  FFMA.RM R5, R5, R6, 12582913 ;  /* 0x4b40000105057423 */ /* 0x000fc80000004006 */
[----:B------:R-:W-:-:S04]  /*12a0*/  FADD R7, R5, -12583039 ;  /* 0xcb40007f05077421 */ /* 0x000fc80000000000 */
[----:B------:R-:W-:-:S04]  /*12b0*/  FFMA R7, R4, 1.4426950216293334961, -R7 ;  /* 0x3fb8aa3b04077823 */ /* 0x000fc80000000807 */
[----:B------:R-:W-:Y:S01]  /*12c0*/  FFMA R7, R4, 1.925963033500011079e-08, R7 ;  /* 0x32a5706004077823 */ /* 0x000fe20000000007 */
[----:B------:R-:W-:-:S05]  /*12d0*/  SHF.L.U32 R4, R5, 0x17, RZ ;  /* 0x0000001705047819 */ /* 0x000fca00000006ff */
[----:B------:R-:W0:Y:S02]  /*12e0*/  MUFU.EX2 R7, R7 ;  /* 0x0000000700077308 */ /* 0x000e240000000800 */
[----:B0-----:R-:W-:-:S07]  /*12f0*/  FFMA R19, R4, R7, R19 ;  /* 0x0000000704137223 */ /* 0x001fce0000000013 */
.L_x_68:
[----:B------:R-:W0:Y:S01]  /*1300*/  LDC.64 R4, c[0x0][0x390] ;  /* 0x0000e400ff047b82 */ /* 0x000e220000000a00 */
[----:B------:R-:W-:-:S05]  /*1310*/  IADD3 R9, PT, PT, R0, R9, RZ ;  /* 0x0000000900097210 */ /* 0x000fca0007ffe0ff */
[----:B0-----:R-:W-:Y:S02]  /*1320*/  IMAD.WIDE R4, R9, 0x4, R4 ;  /* 0x0000000409047825 */ /* 0x001fe400078e0204 */
[----:B------:R-:W-:Y:S06]  /*1330*/  BAR.SYNC.DEFER_BLOCKING 0x0 ;  /* 0x0000000000007b1d */ /* 0x000fec0000010000 */
[----:B------:R-:W2:Y:S01]  /*1340*/  LDG.E R3, desc[UR8][R4.64] ;  /* 0x0000000804037981 */ /* 0x000ea2000c1e1900 */
[----:B------:R-:W-:Y:S01]  /*1350*/  MOV R0, 0x3bbb989d ;  /* 0x3bbb989d00007802 */ /* 0x000fe20000000f00 */
[----:B------:R-:W0:Y:S01]  /*1360*/  MUFU.RCP R6, R19 ;  /* 0x0000001300067308 */ /* 0x000e220000001000 */
[----:B------:R-:W-:Y:S01]  /*1370*/  MOV R7, 0x437c0000 ;  /* 0x437c000000077802 */ /* 0x000fe20000000f00 */
[----:B------:R-:W-:Y:S01]  /*1380*/  BSSY.RECONVERGENT B0, `(.L_x_71) ;  /* 0x0000015000007945 */ /* 0x000fe20003800200 */
[----:B--2--5:R-:W-:-:S04]  /*1390*/  FADD R3, R3, -R8 ;  /* 0x8000000803037221 */ /* 0x024fc80000000000 */
[----:B------:R-:W-:-:S04]  /*13a0*/  FFMA.SAT R0, R3, R0, 0.5 ;  /* 0x3f00000003007423 */ /* 0x000fc80000002000 */
[----:B------:R-:W-:Y:S01]  /*13b0*/  FFMA.RM R0, R0, R7, 12582913 ;  /* 0x4b40000100007423 */ /* 0x000fe20000004007 */
[----:B0-----:R-:W-:-:S03]  /*13c0*/  FFMA R7, R6, -R19, 1 ;  /* 0x3f80000006077423 */ /* 0x001fc60000000813 */
[C---:B------:R-:W-:Y:S01]  /*13d0*/  FADD R2, R0.reuse, -12583039 ;  /* 0xcb40007f00027421 */ /* 0x040fe20000000000 */
[----:B------:R-:W-:Y:S01]  /*13e0*/  SHF.L.U32 R0, R0, 0x17, RZ ;  /* 0x0000001700007819 */ /* 0x000fe200000006ff */
[----:B------:R-:W-:Y:S02]  /*13f0*/  FFMA R7, R6, R7, R6 ;  /* 0x0000000706077223 */ /* 0x000fe40000000006 */
[----:B------:R-:W-:-:S04]  /*1400*/  FFMA R2, R3, 1.4426950216293334961, -R2 ;  /* 0x3fb8aa3b03027823 */ /* 0x000fc80000000802 */
[----:B------:R-:W-:-:S04]  /*1410*/  FFMA R2, R3, 1.925963033500011079e-08, R2 ;  /* 0x32a5706003027823 */ /* 0x000fc80000000002 */
[----:B------:R-:W0:Y:S02]  /*1420*/  MUFU.EX2 R3, R2 ;  /* 0x0000000200037308 */ /* 0x000e240000000800 */
[----:B0-----:R-:W-:-:S06]  /*1430*/  FMUL R0, R0, R3 ;  /* 0x0000000300007220 */ /* 0x001fcc0000400000 */
[----:B------:R-:W0:Y:S01]  /*1440*/  FCHK P0, R0, R19 ;  /* 0x0000001300007302 */ /* 0x000e220000000000 */
[----:B------:R-:W-:-:S04]  /*1450*/  FFMA R6, R0, R7, RZ ;  /* 0x0000000700067223 */ /* 0x000fc800000000ff */
[----:B------:R-:W-:-:S04]  /*1460*/  FFMA R3, R6, -R19, R0 ;  /* 0x8000001306037223 */ /* 0x000fc80000000000 */
[----:B------:R-:W-:Y:S01]  /*1470*/  FFMA R3, R7, R3, R6 ;  /* 0x0000000307037223 */ /* 0x000fe20000000006 */
[----:B0-----:R-:W-:Y:S06]  /*1480*/  @!P0 BRA `(.L_x_72) ;  /* 0x0000000000108947 */ /* 0x001fec0003800000 */
[----:B------:R-:W-:Y:S02]  /*1490*/  MOV R3, R19 ;  /* 0x0000001300037202 */ /* 0x000fe40000000f00 */
[----:B------:R-:W-:-:S07]  /*14a0*/  MOV R2, 0x14c0 ;  /* 0x000014c000027802 */ /* 0x000fce0000000f00 */
[----:B------:R-:W-:Y:S05]  /*14b0*/  CALL.REL.NOINC `($__internal_3_$__cuda_sm3x_div_rn_noftz_f32_slowpath) ;  /* 0x0000000000107944 */ /* 0x000fea0003c00000 */
[----:B------:R-:W-:-:S07]  /*14c0*/  MOV R3, R0 ;  /* 0x0000000000037202 */ /* 0x000fce0000000f00 */
.L_x_72:
[----:B------:R-:W-:Y:S05]  /*14d0*/  BSYNC.RECONVERGENT B0 ;  /* 0x0000000000007941 */ /* 0x000fea0003800200 */
.L_x_71:
[----:B------:R-:W-:Y:S01]  /*14e0*/  STG.E desc[UR8][R4.64], R3 ;  /* 0x0000000304007986 */ /* 0x000fe2000c101908 */
[----:B------:R-:W-:Y:S05]  /*14f0*/  EXIT ;  /* 0x000000000000794d */ /* 0x000fea0003800000 */
        .weak           $__internal_3_$__cuda_sm3x_div_rn_noftz_f32_slowpath
        .type           $__internal_3_$__cuda_sm3x_div_rn_noftz_f32_slowpath,@function
        .size           $__internal_3_$__cuda_sm3x_div_rn_noftz_f32_slowpath,(.L_x_102 - $__internal_3_$__cuda_sm3x_div_rn_noftz_f32_slowpath)
$__internal_3_$__cuda_sm3x_div_rn_noftz_f32_slowpath:
        /* <DEDUP_REMOVED lines=35> */
.L_x_74:
        /* <DEDUP_REMOVED lines=51> */
.L_x_81:
[----:B------:R-:W-:-:S04]  /*1a60*/  LOP3.LUT R0, R0, 0x80000000, RZ, 0xc0, !PT ;  /* 0x8000000000007812 */ /* 0x000fc800078ec0ff */
[----:B------:R-:W-:Y:S01]  /*1a70*/  LOP3.LUT R0, R0, 0x7f800000, RZ, 0xfc, !PT ;  /* 0x7f80000000007812 */ /* 0x000fe200078efcff */
[----:B------:R-:W-:Y:S06]  /*1a80*/  BRA `(.L_x_82) ;  /* 0x0000000000047947 */ /* 0x000fec0003800000 */
.L_x_80:
[----:B------:R-:W-:-:S07]  /*1a90*/  LEA R0, R6, R0, 0x17 ;  /* 0x0000000006007211 */ /* 0x000fce00078eb8ff */
.L_x_82:
[----:B------:R-:W-:Y:S05]  /*1aa0*/  BSYNC.RECONVERGENT B2 ;  /* 0x0000000000027941 */ /* 0x000fea0003800200 */
.L_x_79:
[----:B------:R-:W-:Y:S05]  /*1ab0*/  BRA `(.L_x_83) ;  /* 0x0000000000207947 */ /* 0x000fea0003800000 */
.L_x_78:
[----:B------:R-:W-:-:S04]  /*1ac0*/  LOP3.LUT R0, R3, 0x80000000, R6, 0x48, !PT ;  /* 0x8000000003007812 */ /* 0x000fc800078e4806 */
[----:B------:R-:W-:Y:S01]  /*1ad0*/  LOP3.LUT R0, R0, 0x7f800000, RZ, 0xfc, !PT ;  /* 0x7f80000000007812 */ /* 0x000fe200078efcff */
[----:B------:R-:W-:Y:S06]  /*1ae0*/  BRA `(.L_x_83) ;  /* 0x0000000000147947 */ /* 0x000fec0003800000 */
.L_x_77:
[----:B------:R-:W-:Y:S01]  /*1af0*/  LOP3.LUT R0, R3, 0x80000000, R6, 0x48, !PT ;  /* 0x8000000003007812 */ /* 0x000fe200078e4806 */
[----:B------:R-:W-:Y:S06]  /*1b00*/  BRA `(.L_x_83) ;  /* 0x00000000000c7947 */ /* 0x000fec0003800000 */
.L_x_76:
[----:B------:R-:W0:Y:S01]  /*1b10*/  MUFU.RSQ R0, -QNAN ;  /* 0xffc0000000007908 */ /* 0x000e220000001400 */
[----:B------:R-:W-:Y:S05]  /*1b20*/  BRA `(.L_x_83) ;  /* 0x0000000000047947 */ /* 0x000fea0003800000 */
.L_x_75:
[----:B------:R-:W-:-:S07]  /*1b30*/  FADD.FTZ R0, R0, R3 ;  /* 0x0000000300007221 */ /* 0x000fce0000010000 */
.L_x_83:
[----:B------:R-:W-:Y:S05]  /*1b40*/  BSYNC.RECONVERGENT B1 ;  /* 0x0000000000017941 */ /* 0x000fea0003800200 */
.L_x_73:
[----:B------:R-:W-:-:S04]  /*1b50*/  HFMA2 R3, -RZ, RZ, 0, 0 ;  /* 0x00000000ff037431 */ /* 0x000fc800000001ff */
[----:B0-----:R-:W-:Y:S05]  /*1b60*/  RET.REL.NODEC R2 `(_Z7softmaxiiPfS_) ;  /* 0xffffffe402247950 */ /* 0x001fea0003c3ffff */
.L_x_84:
        /* <DEDUP_REMOVED lines=9> */
.L_x_102:


//--------------------- .text._Z13relu_backwardiiPfS_S_ --------------------------
	.section	.text._Z13relu_backwardiiPfS_S_,"ax",@progbits
	.align	128
        .global         _Z13relu_backwardiiPfS_S_
        .type           _Z13relu_backwardiiPfS_S_,@function
        .size           _Z13relu_backwardiiPfS_S_,(.L_x_108 - _Z13relu_backwardiiPfS_S_)
        .other          _Z13relu_backwardiiPfS_S_,@"STO_CUDA_ENTRY STV_DEFAULT"
_Z13relu_backwardiiPfS_S_:
.text._Z13relu_backwardiiPfS_S_:
        /* <DEDUP_REMOVED lines=16> */
[----:B------:R-:W2:Y:S01]  /*0100*/  LDC.64 R4, c[0x0][0x398] ;  /* 0x0000e600ff047b82 */ /* 0x000ea20000000a00 */
[----:B0-----:R-:W-:-:S06]  /*0110*/  IMAD.WIDE R2, R7, 0x4, R2 ;  /* 0x0000000407027825 */ /* 0x001fcc00078e0202 */
[----:B-1----:R-:W3:Y:S01]  /*0120*/  LDG.E R2, desc[UR4][R2.64] ;  /* 0x0000000402027981 */ /* 0x002ee2000c1e1900 */
[----:B------:R-:W-:Y:S01]  /*0130*/  BSSY.RECONVERGENT B0, `(.L_x_85) ;  /* 0x0000008000007945 */ /* 0x000fe20003800200 */
[----:B------:R-:W-:Y:S02]  /*0140*/  HFMA2 R9, -RZ, RZ, 0, 0 ;  /* 0x00000000ff097431 */ /* 0x000fe400000001ff */
[----:B--2---:R-:W-:Y:S01]  /*0150*/  IMAD.WIDE R4, R7, 0x4, R4 ;  /* 0x0000000407047825 */ /* 0x004fe200078e0204 */
[----:B---3--:R-:W-:-:S13]  /*0160*/  FSETP.GT.AND P0, PT, R2, RZ, PT ;  /* 0x000000ff0200720b */ /* 0x008fda0003f04000 */
[----:B------:R-:W-:Y:S05]  /*0170*/  @!P0 BRA `(.L_x_86) ;  /* 0x00000000000c8947 */ /* 0x000fea0003800000 */
[----:B------:R-:W0:Y:S02]  /*0180*/  LDC.64 R2, c[0x0][0x390] ;  /* 0x0000e400ff027b82 */ /* 0x000e240000000a00 */
[----:B0-----:R-:W-:-:S05]  /*0190*/  IMAD.WIDE R2, R7, 0x4, R2 ;  /* 0x0000000407027825 */ /* 0x001fca00078e0202 */
[----:B------:R0:W5:Y:S02]  /*01a0*/  LDG.E R9, desc[UR4][R2.64] ;  /* 0x0000000402097981 */ /* 0x000164000c1e1900 */
.L_x_86:
[----:B------:R-:W-:Y:S05]  /*01b0*/  BSYNC.RECONVERGENT B0 ;  /* 0x0000000000007941 */ /* 0x000fea0003800200 */
.L_x_85:
[----:B-----5:R-:W-:Y:S01]  /*01c0*/  STG.E desc[UR4][R4.64], R9 ;  /* 0x0000000904007986 */ /* 0x020fe2000c101904 */
[----:B------:R-:W-:Y:S05]  /*01d0*/  EXIT ;  /* 0x000000000000794d */ /* 0x000fea0003800000 */
.L_x_87:
        /* <DEDUP_REMOVED lines=10> */
.L_x_108:


//--------------------- .text._Z4reluiiPfS_       --------------------------
	.section	.text._Z4reluiiPfS_,"ax",@progbits
	.align	128
        .global         _Z4reluiiPfS_
        .type           _Z4reluiiPfS_,@function
        .size           _Z4reluiiPfS_,(.L_x_109 - _Z4reluiiPfS_)
        .other          _Z4reluiiPfS_,@"STO_CUDA_ENTRY STV_DEFAULT"
_Z4reluiiPfS_:
.text._Z4reluiiPfS_:
        /* <DEDUP_REMOVED lines=15> */
[----:B------:R-:W-:-:S04]  /*00f0*/  IMAD R5, R5, UR7, R0 ;  /* 0x0000000705057c24 */ /* 0x000fc8000f8e0200 */
[----:B0-----:R-:W-:-:S05]  /*0100*/  IMAD.WIDE R2, R5, 0x4, R2 ;  /* 0x0000000405027825 */ /* 0x001fca00078e0202 */
[----:B-1----:R-:W2:Y:S02]  /*0110*/  LDG.E R0, desc[UR4][R2.64] ;  /* 0x0000000402007981 */ /* 0x002ea4000c1e1900 */
[----:B--2---:R-:W-:-:S05]  /*0120*/  FMNMX R5, RZ, R0, !PT ;  /* 0x00000000ff057209 */ /* 0x004fca0007800000 */
[----:B------:R-:W-:Y:S01]  /*0130*/  STG.E desc[UR4][R2.64], R5 ;  /* 0x0000000502007986 */ /* 0x000fe2000c101904 */
[----:B------:R-:W-:Y:S05]  /*0140*/  EXIT ;  /* 0x000000000000794d */ /* 0x000fea0003800000 */
.L_x_88:
        /* <DEDUP_REMOVED lines=11> */
.L_x_109:


//--------------------- .text._Z8backwardiiiPfS_S_S_ --------------------------
	.section	.text._Z8backwardiiiPfS_S_S_,"ax",@progbits
	.align	128
        .global         _Z8backwardiiiPfS_S_S_
        .type           _Z8backwardiiiPfS_S_S_,@function
        .size           _Z8backwardiiiPfS_S_S_,(.L_x_110 - _Z8backwardiiiPfS_S_S_)
        .other          _Z8backwardiiiPfS_S_S_,@"STO_CUDA_ENTRY STV_DEFAULT"
_Z8backwardiiiPfS_S_S_:
.text._Z8backwardiiiPfS_S_S_:
[----:B------:R-:W-:Y:S01]  /*0000*/  LDC R1, c[0x0][0x37c] ;  /* 0x0000df00ff017b82 */ /* 0x000fe20000000800 */
[----:B------:R-:W0:Y:S07]  /*0010*/  S2R R3, SR_TID.X ;  /* 0x0000000000037919 */ /* 0x000e2e0000002100 */
[----:B------:R-:W0:Y:S01]  /*0020*/  S2UR UR4, SR_CTAID.X ;  /* 0x00000000000479c3 */ /* 0x000e220000002500 */
[----:B------:R-:W1:Y:S01]  /*0030*/  LDCU UR6, c[0x0][0x380] ;  /* 0x00007000ff0677ac */ /* 0x000e620008000800 */
[----:B------:R-:W2:Y:S06]  /*0040*/  S2R R5, SR_TID.Y ;  /* 0x0000000000057919 */ /* 0x000eac0000002200 */
[----:B------:R-:W0:Y:S08]  /*0050*/  LDC R0, c[0x0][0x360] ;  /* 0x0000d800ff007b82 */ /* 0x000e300000000800 */
[----:B------:R-:W2:Y:S08]  /*0060*/  S2UR UR5, SR_CTAID.Y ;  /* 0x00000000000579c3 */ /* 0x000eb00000002600 */
[----:B------:R-:W2:Y:S08]  /*0070*/  LDC R16, c[0x0][0x364] ;  /* 0x0000d900ff107b82 */ /* 0x000eb00000000800 */
[----:B------:R-:W3:Y:S01]  /*0080*/  LDC R17, c[0x0][0x388] ;  /* 0x0000e200ff117b82 */ /* 0x000ee20000000800 */
[----:B0-----:R-:W-:-:S02]  /*0090*/  IMAD R0, R0, UR4, R3 ;  /* 0x0000000400007c24 */ /* 0x001fc4000f8e0203 */
[----:B--2---:R-:W-:-:S03]  /*00a0*/  IMAD R16, R16, UR5, R5 ;  /* 0x0000000510107c24 */ /* 0x004fc6000f8e0205 */
[----:B---3--:R-:W-:-:S04]  /*00b0*/  ISETP.GE.AND P0, PT, R0, R17, PT ;  /* 0x000000110000720c */ /* 0x008fc80003f06270 */
[----:B-1----:R-:W-:-:S13]  /*00c0*/  ISETP.GE.OR P0, PT, R16, UR6, P0 ;  /* 0x0000000610007c0c */ /* 0x002fda0008706670 */
[----:B------:R-:W-:Y:S05]  /*00d0*/  @P0 EXIT ;  /* 0x000000000000094d */ /* 0x000fea0003800000 */
[----:B------:R-:W0:Y:S01]  /*00e0*/  LDC R19, c[0x0][0x384] ;  /* 0x0000e100ff137b82 */ /* 0x000e220000000800 */
[----:B------:R-:W1:Y:S01]  /*00f0*/  LDCU.64 UR4, c[0x0][0x358] ;  /* 0x00006b00ff0477ac */ /* 0x000e620008000a00 */
[----:B------:R-:W-:Y:S01]  /*0100*/  HFMA2 R25, -RZ, RZ, 0, 0 ;  /* 0x00000000ff197431 */ /* 0x000fe200000001ff */
[----:B0-----:R-:W-:-:S13]  /*0110*/  ISETP.GE.AND P0, PT, R19, 0x1, PT ;  /* 0x000000011300780c */ /* 0x001fda0003f06270 */
[----:B-1----:R-:W-:Y:S05]  /*0120*/  @!P0 BRA `(.L_x_89) ;  /* 0x0000000400e08947 */ /* 0x002fea0003800000 */
[C---:B------:R-:W-:Y:S01]  /*0130*/  ISETP.GE.U32.AND P1, PT, R19.reuse, 0x8, PT ;  /* 0x000000081300780c */ /* 0x040fe20003f26070 */
[----:B------:R-:W-:Y:S01]  /*0140*/  IMAD R20, R16, R19, RZ ;  /* 0x0000001310147224 */ /* 0x000fe200078e02ff */
[----:B------:R-:W-:Y:S02]  /*0150*/  LOP3.LUT R27, R19, 0x7, RZ, 0xc0, !PT ;  /* 0x00000007131b7812 */ /* 0x000fe400078ec0ff */
[----:B------:R-:W-:Y:S02]  /*0160*/  MOV R25, RZ ;  /* 0x000000ff00197202 */ /* 0x000fe40000000f00 */
[----:B------:R-:W-:Y:S02]  /*0170*/  ISETP.NE.AND P0, PT, R27, RZ, PT ;  /* 0x000000ff1b00720c */ /* 0x000fe40003f05270 */
[----:B------:R-:W-:-:S05]  /*0180*/  MOV R21, RZ ;  /* 0x000000ff00157202 */ /* 0x000fca0000000f00 */
[----:B------:R-:W-:Y:S06]  /*0190*/  @!P1 BRA `(.L_x_90) ;  /* 0x0000000000c49947 */ /* 0x000fec0003800000 */
[----:B------:R-:W0:Y:S01]  /*01a0*/  LDC.64 R2, c[0x0][0x3a0] ;  /* 0x0000e800ff027b82 */ /* 0x000e220000000a00 */
[----:B------:R-:W-:Y:S02]  /*01b0*/  LOP3.LUT R21, R19, 0x7ffffff8, RZ, 0xc0, !PT ;  /* 0x7ffffff813157812 */ /* 0x000fe400078ec0ff */
[----:B------:R-:W-:Y:S02]  /*01c0*/  MOV R25, RZ ;  /* 0x000000ff00197202 */ /* 0x000fe40000000f00 */
[----:B------:R-:W-:Y:S02]  /*01d0*/  MOV R18, R0 ;  /* 0x0000000000127202 */ /* 0x000fe40000000f00 */
[----:B------:R-:W-:Y:S01]  /*01e0*/  IADD3 R22, PT, PT, -R21, RZ, RZ ;  /* 0x000000ff15167210 */ /* 0x000fe20007ffe1ff */
[----:B0-----:R-:W-:-:S03]  /*01f0*/  IMAD.WIDE.U32 R2, R20, 0x4, R2 ;  /* 0x0000000414027825 */ /* 0x001fc600078e0002 */
[----:B------:R-:W-:-:S04]  /*0200*/  IADD3 R5, P1, PT, R2, 0x10, RZ ;  /* 0x0000001002057810 */ /* 0x000fc80007f3e0ff */
[----:B------:R-:W-:-:S09]  /*0210*/  IADD3.X R6, PT, PT, RZ, R3, RZ, P1, !PT ;  /* 0x00000003ff067210 */ /* 0x000fd20000ffe4ff */
.L_x_91:
[----:B------:R-:W0:Y:S01]  /*0220*/  LDC.64 R14, c[0x0][0x390] ;  /* 0x0000e400ff0e7b82 */ /* 0x000e220000000a00 */
[----:B------:R-:W-:Y:S02]  /*0230*/  MOV R2, R5 ;  /* 0x0000000500027202 */ /* 0x000fe40000000f00 */
[----:B------:R-:W-:-:S05]  /*0240*/  MOV R3, R6 ;  /* 0x0000000600037202 */ /* 0x000fca0000000f00 */
[----:B------:R-:W2:Y:S04]  /*0250*/  LDG.E R24, desc[UR4][R2.64+-0x10] ;  /* 0xfffff00402187981 */ /* 0x000ea8000c1e1900 */
[----:B------:R-:W3:Y:S04]  /*0260*/  LDG.E R23, desc[UR4][R2.64+-0xc] ;  /* 0xfffff40402177981 */ /* 0x000ee8000c1e1900 */
[----:B------:R-:W4:Y:S04]  /*0270*/  LDG.E R28, desc[UR4][R2.64+-0x8] ;  /* 0xfffff804021c7981 */ /* 0x000f28000c1e1900 */
[----:B------:R-:W5:Y:S01]  /*0280*/  LDG.E R29, desc[UR4][R2.64+-0x4] ;  /* 0xfffffc04021d7981 */ /* 0x000f62000c1e1900 */
[----:B0-----:R-:W-:-:S05]  /*0290*/  IMAD.WIDE R14, R18, 0x4, R14 ;  /* 0x00000004120e7825 */ /* 0x001fca00078e020e */
[----:B------:R0:W2:Y:S01]  /*02a0*/  LDG.E R26, desc[UR4][R14.64] ;  /* 0x000000040e1a7981 */ /* 0x0000a2000c1e1900 */
[----:B------:R-:W-:-:S04]  /*02b0*/  IMAD.WIDE R12, R17, 0x4, R14 ;  /* 0x00000004110c7825 */ /* 0x000fc800078e020e */
[C---:B------:R-:W-:Y:S02]  /*02c0*/  IMAD.WIDE R4, R17.reuse, 0x4, R12 ;  /* 0x0000000411047825 */ /* 0x040fe400078e020c */
[----:B------:R-:W3:Y:S02]  /*02d0*/  LDG.E R12, desc[UR4][R12.64] ;  /* 0x000000040c0c7981 */ /* 0x000ee4000c1e1900 */
[C---:B------:R-:W-:Y:S02]  /*02e0*/  IMAD.WIDE R6, R17.reuse, 0x4, R4 ;  /* 0x0000000411067825 */ /* 0x040fe400078e0204 */
[----:B------:R-:W4:Y:S02]  /*02f0*/  LDG.E R5, desc[UR4][R4.64] ;  /* 0x0000000404057981 */ /* 0x000f24000c1e1900 */
[C---:B------:R-:W-:Y:S02]  /*0300*/  IMAD.WIDE R8, R17.reuse, 0x4, R6 ;  /* 0x0000000411087825 */ /* 0x040fe400078e0206 */
[----:B------:R2:W5:Y:S02]  /*0310*/  LDG.E R6, desc[UR4][R6.64] ;  /* 0x0000000406067981 */ /* 0x000564000c1e1900 */
[----:B------:R-:W-:-:S02]  /*0320*/  IMAD.WIDE R10, R17, 0x4, R8 ;  /* 0x00000004110a7825 */ /* 0x000fc400078e0208 */
[----:B------:R-:W5:Y:S04]  /*0330*/  LDG.E R4, desc[UR4][R2.64+0x4] ;  /* 0x0000040402047981 */ /* 0x000f68000c1e1900 */
[----:B------:R-:W5:Y:S01]  /*0340*/  LDG.E R8, desc[UR4][R8.64] ;  /* 0x0000000408087981 */ /* 0x000f62000c1e1900 */
[----:B0-----:R-:W-:-:S03]  /*0350*/  IMAD.WIDE R14, R17, 0x4, R10 ;  /* 0x00000004110e7825 */ /* 0x001fc600078e020a */
[----:B------:R-:W5:Y:S04]  /*0360*/  LDG.E R10, desc[UR4][R10.64] ;  /* 0x000000040a0a7981 */ /* 0x000f68000c1e1900 */
[----:B------:R-:W5:Y:S04]  /*0370*/  LDG.E R13, desc[UR4][R14.64] ;  /* 0x000000040e0d7981 */ /* 0x000f68000c1e1900 */
[----:B------:R-:W5:Y:S01]  /*0380*/  LDG.E R9, desc[UR4][R2.64+0xc] ;  /* 0x00000c0402097981 */ /* 0x000f62000c1e1900 */
[----:B--2---:R-:W-:-:S03]  /*0390*/  FFMA R7, R26, R24, R25 ;  /* 0x000000181a077223 */ /* 0x004fc60000000019 */
[----:B------:R-:W2:Y:S01]  /*03a0*/  LDG.E R26, desc[UR4][R2.64] ;  /* 0x00000004021a7981 */ /* 0x000ea2000c1e1900 */
[----:B------:R-:W-:-:S03]  /*03b0*/  IMAD.WIDE R24, R17, 0x4, R14 ;  /* 0x0000000411187825 */ /* 0x000fc600078e020e */
[----:B------:R-:W2:Y:S04]  /*03c0*/  LDG.E R14, desc[UR4][R2.64+0x8] ;  /* 0x00000804020e7981 */ /* 0x000ea8000c1e1900 */
[----:B------:R-:W2:Y:S01]  /*03d0*/  LDG.E R25, desc[UR4][R24.64] ;  /* 0x0000000418197981 */ /* 0x000ea2000c1e1900 */
[----:B---3--:R-:W-:Y:S01]  /*03e0*/  FFMA R12, R12, R23, R7 ;  /* 0x000000170c0c7223 */ /* 0x008fe20000000007 */
[----:B------:R-:W-:-:S03]  /*03f0*/  IADD3 R22, PT, PT, R22, 0x8, RZ ;  /* 0x0000000816167810 */ /* 0x000fc60007ffe0ff */
[----:B----4-:R-:W-:Y:S01]  /*0400*/  FFMA R5, R5, R28, R12 ;  /* 0x0000001c05057223 */ /* 0x010fe2000000000c */
[----:B------:R-:W-:-:S03]  /*0410*/  ISETP.NE.AND P1, PT, R22, RZ, PT ;  /* 0x000000ff1600720c */ /* 0x000fc60003f25270 */
[----:B-----5:R-:W-:Y:S01]  /*0420*/  FFMA R5, R6, R29, R5 ;  /* 0x0000001d06057223 */ /* 0x020fe20000000005 */
[----:B------:R-:W-:-:S03]  /*0430*/  LEA R18, R17, R18, 0x3 ;  /* 0x0000001211127211 */ /* 0x000fc600078e18ff */
[----:B--2---:R-:W-:-:S04]  /*0440*/  FFMA R5, R8, R26, R5 ;  /* 0x0000001a08057223 */ /* 0x004fc80000000005 */
[----:B------:R-:W-:Y:S01]  /*0450*/  FFMA R4, R10, R4, R5 ;  /* 0x000000040a047223 */ /* 0x000fe20000000005 */
[----:B------:R-:W-:-:S03]  /*0460*/  IADD3 R5, P2, PT, R2, 0x20, RZ ;  /* 0x0000002002057810 */ /* 0x000fc60007f5e0ff */
[----:B------:R-:W-:Y:S01]  /*0470*/  FFMA R4, R13, R14, R4 ;  /* 0x0000000e0d047223 */ /* 0x000fe20000000004 */
[----:B------:R-:W-:-:S03]  /*0480*/  IADD3.X R6, PT, PT, RZ, R3, RZ, P2, !PT ;  /* 0x00000003ff067210 */ /* 0x000fc600017fe4ff */
[----:B------:R-:W-:Y:S01]  /*0490*/  FFMA R25, R25, R9, R4 ;  /* 0x0000000919197223 */ /* 0x000fe20000000004 */
[----:B------:R-:W-:Y:S06]  /*04a0*/  @P1 BRA `(.L_x_91) ;  /* 0xfffffffc005c1947 */ /* 0x000fec000383ffff */
.L_x_90:
[----:B------:R-:W-:Y:S05]  /*04b0*/  @!P0 BRA `(.L_x_89) ;  /* 0x0000000000fc8947 */ /* 0x000fea0003800000 */
[----:B------:R-:W-:Y:S02]  /*04c0*/  ISETP.GE.U32.AND P1, PT, R27, 0x4, PT ;  /* 0x000000041b00780c */ /* 0x000fe40003f26070 */
[----:B------:R-:W-:-:S04]  /*04d0*/  LOP3.LUT R14, R19, 0x3, RZ, 0xc0, !PT ;  /* 0x00000003130e7812 */ /* 0x000fc800078ec0ff */
[----:B------:R-:W-:-:S07]  /*04e0*/  ISETP.NE.AND P0, PT, R14, RZ, PT ;  /* 0x000000ff0e00720c */ /* 0x000fce0003f05270 */
[----:B------:R-:W-:Y:S06]  /*04f0*/  @!P1 BRA `(.L_x_92) ;  /* 0x00000000006c9947 */ /* 0x000fec0003800000 */
[----:B------:R-:W0:Y:S01]  /*0500*/  LDC.64 R4, c[0x0][0x390] ;  /* 0x0000e400ff047b82 */ /* 0x000e220000000a00 */
[----:B------:R-:W1:Y:S01]  /*0510*/  LDCU.64 UR6, c[0x0][0x3a0] ;  /* 0x00007400ff0677ac */ /* 0x000e620008000a00 */
[----:B------:R-:W-:Y:S01]  /*0520*/  IMAD R3, R21, R17, R0 ;  /* 0x0000001115037224 */ /* 0x000fe200078e0200 */
[----:B------:R-:W-:-:S05]  /*0530*/  IADD3 R7, PT, PT, R20, R21, RZ ;  /* 0x0000001514077210 */ /* 0x000fca0007ffe0ff */
[----:B------:R-:W2:Y:S01]  /*0540*/  LDC.64 R12, c[0x0][0x3a0] ;  /* 0x0000e800ff0c7b82 */ /* 0x000ea20000000a00 */
[----:B0-----:R-:W-:Y:S01]  /*0550*/  IMAD.WIDE R4, R3, 0x4, R4 ;  /* 0x0000000403047825 */ /* 0x001fe200078e0204 */
[----:B------:R-:W-:-:S04]  /*0560*/  IADD3 R3, P1, PT, R20, R21, RZ ;  /* 0x0000001514037210 */ /* 0x000fc80007f3e0ff */
[----:B------:R-:W-:Y:S02]  /*0570*/  IADD3.X R8, PT, PT, RZ, RZ, RZ, P1, !PT ;  /* 0x000000ffff087210 */ /* 0x000fe40000ffe4ff */
[----:B-1----:R-:W-:Y:S01]  /*0580*/  LEA R2, P1, R3, UR6, 0x2 ;  /* 0x0000000603027c11 */ /* 0x002fe2000f8210ff */
[----:B--2---:R-:W-:-:S03]  /*0590*/  IMAD.WIDE.U32 R12, R7, 0x4, R12 ;  /* 0x00000004070c7825 */ /* 0x004fc600078e000c */
[----:B------:R-:W-:Y:S01]  /*05a0*/  LEA.HI.X R3, R3, UR7, R8, 0x2, P1 ;  /* 0x0000000703037c11 */ /* 0x000fe200088f1408 */
[C---:B------:R-:W-:Y:S02]  /*05b0*/  IMAD.WIDE R6, R17.reuse, 0x4, R4 ;  /* 0x0000000411067825 */ /* 0x040fe400078e0204 */
[----:B------:R-:W2:Y:S04]  /*05c0*/  LDG.E R12, desc[UR4][R12.64] ;  /* 0x000000040c0c7981 */ /* 0x000ea8000c1e1900 */
[----:B------:R-:W2:Y:S01]  /*05d0*/  LDG.E R4, desc[UR4][R4.64] ;  /* 0x0000000404047981 */ /* 0x000ea2000c1e1900 */
[----:B------:R-:W-:-:S03]  /*05e0*/  IMAD.WIDE R8, R17, 0x4, R6 ;  /* 0x0000000411087825 */ /* 0x000fc600078e0206 */
[----:B------:R-:W3:Y:S04]  /*05f0*/  LDG.E R6, desc[UR4][R6.64] ;  /* 0x0000000406067981 */ /* 0x000ee8000c1e1900 */
[----:B------:R-:W3:Y:S01]  /*0600*/  LDG.E R15, desc[UR4][R2.64+0x4] ;  /* 0x00000404020f7981 */ /* 0x000ee2000c1e1900 */
[----:B------:R-:W-:-:S03]  /*0610*/  IMAD.WIDE R10, R17, 0x4, R8 ;  /* 0x00000004110a7825 */ /* 0x000fc600078e0208 */
[----:B------:R-:W4:Y:S04]  /*0620*/  LDG.E R18, desc[UR4][R8.64] ;  /* 0x0000000408127981 */ /* 0x000f28000c1e1900 */
[----:B------:R-:W4:Y:S04]  /*0630*/  LDG.E R22, desc[UR4][R2.64+0x8] ;  /* 0x0000080402167981 */ /* 0x000f28000c1e1900 */
[----:B------:R-:W5:Y:S04]  /*0640*/  LDG.E R23, desc[UR4][R2.64+0xc] ;  /* 0x00000c0402177981 */ /* 0x000f68000c1e1900 */
[----:B------:R-:W5:Y:S01]  /*0650*/  LDG.E R10, desc[UR4][R10.64] ;  /* 0x000000040a0a7981 */ /* 0x000f62000c1e1900 */
[----:B------:R-:W-:Y:S01]  /*0660*/  IADD3 R21, PT, PT, R21, 0x4, RZ ;  /* 0x0000000415157810 */ /* 0x000fe20007ffe0ff */
[----:B--2---:R-:W-:-:S04]  /*0670*/  FFMA R25, R4, R12, R25 ;  /* 0x0000000c04197223 */ /* 0x004fc80000000019 */
[----:B---3--:R-:W-:-:S04]  /*0680*/  FFMA R15, R6, R15, R25 ;  /* 0x0000000f060f7223 */ /* 0x008fc80000000019 */
[----:B----4-:R-:W-:-:S04]  /*0690*/  FFMA R15, R18, R22, R15 ;  /* 0x00000016120f7223 */ /* 0x010fc8000000000f */
[----:B-----5:R-:W-:-:S07]  /*06a0*/  FFMA R25, R10, R23, R15 ;  /* 0x000000170a197223 */ /* 0x020fce000000000f */
.L_x_92:
[----:B------:R-:W-:Y:S05]  /*06b0*/  @!P0 BRA `(.L_x_89) ;  /* 0x00000000007c8947 */ /* 0x000fea0003800000 */
[----:B------:R-:W-:Y:S02]  /*06c0*/  ISETP.NE.AND P1, PT, R14, 0x1, PT ;  /* 0x000000010e00780c */ /* 0x000fe40003f25270 */
[----:B------:R-:W-:-:S04]  /*06d0*/  LOP3.LUT R19, R19, 0x1, RZ, 0xc0, !PT ;  /* 0x0000000113137812 */ /* 0x000fc800078ec0ff */
[----:B------:R-:W-:-:S07]  /*06e0*/  ISETP.NE.U32.AND P0, PT, R19, 0x1, PT ;  /* 0x000000011300780c */ /* 0x000fce0003f05070 */
[----:B------:R-:W0:Y:S01]  /*06f0*/  @P1 LDC.64 R10, c[0x0][0x3a0] ;  /* 0x0000e800ff0a1b82 */ /* 0x000e220000000a00 */
[CC--:B------:R-:W-:Y:S02]  /*0700*/  @P1 IADD3 R13, PT, PT, R20.reuse, R21.reuse, RZ ;  /* 0x00000015140d1210 */ /* 0x0c0fe40007ffe0ff */
[----:B------:R-:W-:-:S04]  /*0710*/  @P1 IADD3 R12, P2, PT, R20, R21, RZ ;  /* 0x00000015140c1210 */ /* 0x000fc80007f5e0ff */
[----:B------:R-:W-:Y:S01]  /*0720*/  @P1 IADD3.X R14, PT, PT, RZ, RZ, RZ, P2, !PT ;  /* 0x000000ffff0e1210 */ /* 0x000fe200017fe4ff */
[----:B------:R-:W1:Y:S08]  /*0730*/  @P1 LDC.64 R8, c[0x0][0x390] ;  /* 0x0000e400ff081b82 */ /* 0x000e700000000a00 */
[----:B------:R-:W2:Y:S08]  /*0740*/  @P1 LDC.64 R6, c[0x0][0x3a0] ;  /* 0x0000e800ff061b82 */ /* 0x000eb00000000a00 */
[----:B------:R-:W3:Y:S01]  /*0750*/  @!P0 LDC.64 R4, c[0x0][0x390] ;  /* 0x0000e400ff048b82 */ /* 0x000ee20000000a00 */
[----:B0-----:R-:W-:-:S04]  /*0760*/  @P1 IMAD.WIDE.U32 R10, R13, 0x4, R10 ;  /* 0x000000040d0a1825 */ /* 0x001fc800078e000a */
[C---:B------:R-:W-:Y:S01]  /*0770*/  @P1 IMAD R13, R21.reuse, R17, R0 ;  /* 0x00000011150d1224 */ /* 0x040fe200078e0200 */
[----:B------:R-:W-:Y:S01]  /*0780*/  @P1 IADD3 R21, PT, PT, R21, 0x2, RZ ;  /* 0x0000000215151810 */ /* 0x000fe20007ffe0ff */
[----:B------:R-:W4:Y:S01]  /*0790*/  @P1 LDG.E R10, desc[UR4][R10.64] ;  /* 0x000000040a0a1981 */ /* 0x000f22000c1e1900 */
[----:B------:R-:W0:Y:S01]  /*07a0*/  @!P0 LDC.64 R2, c[0x0][0x3a0] ;  /* 0x0000e800ff028b82 */ /* 0x000e220000000a00 */
[----:B-1----:R-:W-:Y:S01]  /*07b0*/  @P1 IMAD.WIDE R8, R13, 0x4, R8 ;  /* 0x000000040d081825 */ /* 0x002fe200078e0208 */
[----:B------:R-:W-:Y:S02]  /*07c0*/  @!P0 IADD3 R15, PT, PT, R20, R21, RZ ;  /* 0x00000015140f8210 */ /* 0x000fe40007ffe0ff */
[----:B--2---:R-:W-:Y:S01]  /*07d0*/  @P1 LEA R6, P2, R12, R6, 0x2 ;  /* 0x000000060c061211 */ /* 0x004fe200078410ff */
[----:B------:R-:W-:-:S03]  /*07e0*/  @!P0 IMAD R21, R21, R17, R0 ;  /* 0x0000001115158224 */ /* 0x000fc600078e0200 */
[----:B------:R-:W-:Y:S01]  /*07f0*/  @P1 LEA.HI.X R7, R12, R7, R14, 0x2, P2 ;  /* 0x000000070c071211 */ /* 0x000fe200010f140e */
[----:B------:R-:W-:Y:S01]  /*0800*/  @P1 IMAD.WIDE R12, R17, 0x4, R8 ;  /* 0x00000004110c1825 */ /* 0x000fe200078e0208 */
[----:B------:R-:W4:Y:S03]  /*0810*/  @P1 LDG.E R14, desc[UR4][R8.64] ;  /* 0x00000004080e1981 */ /* 0x000f26000c1e1900 */
[----:B---3--:R-:W-:Y:S01]  /*0820*/  @!P0 IMAD.WIDE R4, R21, 0x4, R4 ;  /* 0x0000000415048825 */ /* 0x008fe200078e0204 */
[----:B------:R-:W2:Y:S04]  /*0830*/  @P1 LDG.E R6, desc[UR4][R6.64+0x4] ;  /* 0x0000040406061981 */ /* 0x000ea8000c1e1900 */
[----:B------:R-:W2:Y:S01]  /*0840*/  @P1 LDG.E R13, desc[UR4][R12.64] ;  /* 0x000000040c0d1981 */ /* 0x000ea2000c1e1900 */
[----:B0-----:R-:W-:-:S03]  /*0850*/  @!P0 IMAD.WIDE.U32 R2, R15, 0x4, R2 ;  /* 0x000000040f028825 */ /* 0x001fc600078e0002 */
[----:B------:R-:W3:Y:S04]  /*0860*/  @!P0 LDG.E R4, desc[UR4][R4.64] ;  /* 0x0000000404048981 */ /* 0x000ee8000c1e1900 */
[----:B------:R-:W3:Y:S01]  /*0870*/  @!P0 LDG.E R2, desc[UR4][R2.64] ;  /* 0x0000000402028981 */ /* 0x000ee2000c1e1900 */
[----:B----4-:R-:W-:-:S04]  /*0880*/  @P1 FFMA R10, R14, R10, R25 ;  /* 0x0000000a0e0a1223 */ /* 0x010fc80000000019 */
[----:B--2---:R-:W-:-:S04]  /*0890*/  @P1 FFMA R25, R13, R6, R10 ;  /* 0x000000060d191223 */ /* 0x004fc8000000000a */
[----:B---3--:R-:W-:-:S07]  /*08a0*/  @!P0 FFMA R25, R4, R2, R25 ;  /* 0x0000000204198223 */ /* 0x008fce0000000019 */
.L_x_89:
[----:B------:R-:W0:Y:S01]  /*08b0*/  LDC.64 R2, c[0x0][0x3a8] ;  /* 0x0000ea00ff027b82 */ /* 0x000e220000000a00 */
[----:B------:R-:W-:-:S04]  /*08c0*/  IMAD R17, R16, R17, R0 ;  /* 0x0000001110117224 */ /* 0x000fc800078e0200 */
[----:B0-----:R-:W-:-:S05]  /*08d0*/  IMAD.WIDE R2, R17, 0x4, R2 ;  /* 0x0000000411027825 */ /* 0x001fca00078e0202 */
[----:B------:R-:W-:Y:S01]  /*08e0*/  STG.E desc[UR4][R2.64], R25 ;  /* 0x0000001902007986 */ /* 0x000fe2000c101904 */
[----:B------:R-:W-:Y:S05]  /*08f0*/  EXIT ;  /* 0x000000000000794d */ /* 0x000fea0003800000 */
.L_x_93:
        /* <DEDUP_REMOVED lines=16> */
.L_x_110:


//--------------------- .text._Z7forwardiiiPfS_S_S_ --------------------------
	.section	.text._Z7forwardiiiPfS_S_S_,"ax",@progbits
	.align	128
        .global         _Z7forwardiiiPfS_S_S_
        .type           _Z7forwardiiiPfS_S_S_,@function
        .size           _Z7forwardiiiPfS_S_S_,(.L_x_111 - _Z7forwardiiiPfS_S_S_)
        .other          _Z7forwardiiiPfS_S_S_,@"STO_CUDA_ENTRY STV_DEFAULT"
_Z7forwardiiiPfS_S_S_:
.text._Z7forwardiiiPfS_S_S_:
        /* <DEDUP_REMOVED lines=14> */
[----:B------:R-:W0:Y:S01]  /*00e0*/  LDC.64 R4, c[0x0][0x3a0] ;  /* 0x0000e800ff047b82 */ /* 0x000e220000000a00 */
[----:B------:R-:W1:Y:S07]  /*00f0*/  LDCU.64 UR4, c[0x0][0x358] ;  /* 0x00006b00ff0477ac */ /* 0x000e6e0008000a00 */
[----:B------:R-:W2:Y:S08]  /*0100*/  LDC R6, c[0x0][0x384] ;  /* 0x0000e100ff067b82 */ /* 0x000eb00000000800 */
[----:B------:R-:W3:Y:S01]  /*0110*/  LDC.64 R2, c[0x0][0x3a8] ;  /* 0x0000ea00ff027b82 */ /* 0x000ee20000000a00 */
[----:B0-----:R-:W-:-:S05]  /*0120*/  IMAD.WIDE R4, R7, 0x4, R4 ;  /* 0x0000000407047825 */ /* 0x001fca00078e0204 */
[----:B-1----:R-:W4:Y:S01]  /*0130*/  LDG.E R13, desc[UR4][R4.64] ;  /* 0x00000004040d7981 */ /* 0x002f22000c1e1900 */
[----:B------:R-:W-:Y:S01]  /*0140*/  IMAD R11, R9, R0, R7 ;  /* 0x00000000090b7224 */ /* 0x000fe200078e0207 */
[----:B--2---:R-:W-:-:S03]  /*0150*/  ISETP.GE.AND P0, PT, R6, 0x1, PT ;  /* 0x000000010600780c */ /* 0x004fc60003f06270 */
[----:B---3--:R-:W-:-:S05]  /*0160*/  IMAD.WIDE R2, R11, 0x4, R2 ;  /* 0x000000040b027825 */ /* 0x008fca00078e0202 */
[----:B----4-:R0:W-:Y:S05]  /*0170*/  STG.E desc[UR4][R2.64], R13 ;  /* 0x0000000d02007986 */ /* 0x0101ea000c101904 */
[----:B------:R-:W-:Y:S05]  /*0180*/  @!P0 EXIT ;  /* 0x000000000000894d */ /* 0x000fea0003800000 */
[C---:B------:R-:W-:Y:S01]  /*0190*/  ISETP.GE.U32.AND P1, PT, R6.reuse, 0x8, PT ;  /* 0x000000080600780c */ /* 0x040fe20003f26070 */
[----:B------:R-:W-:Y:S01]  /*01a0*/  HFMA2 R8, -RZ, RZ, 0, 0 ;  /* 0x00000000ff087431 */ /* 0x000fe200000001ff */
[----:B------:R-:W-:Y:S01]  /*01b0*/  LOP3.LUT R18, R6, 0x7, RZ, 0xc0, !PT ;  /* 0x0000000706127812 */ /* 0x000fe200078ec0ff */
[----:B------:R-:W-:-:S03]  /*01c0*/  IMAD R9, R9, R6, RZ ;  /* 0x0000000609097224 */ /* 0x000fc600078e02ff */
[----:B------:R-:W-:-:S07]  /*01d0*/  ISETP.NE.AND P0, PT, R18, RZ, PT ;  /* 0x000000ff1200720c */ /* 0x000fce0003f05270 */
[----:B------:R-:W-:Y:S06]  /*01e0*/  @!P1 BRA `(.L_x_94) ;  /* 0x0000000000d89947 */ /* 0x000fec0003800000 */
[----:B------:R-:W1:Y:S01]  /*01f0*/  LDC.64 R4, c[0x0][0x390] ;  /* 0x0000e400ff047b82 */ /* 0x000e620000000a00 */
[----:B------:R-:W-:Y:S02]  /*0200*/  LOP3.LUT R8, R6, 0x7ffffff8, RZ, 0xc0, !PT ;  /* 0x7ffffff806087812 */ /* 0x000fe400078ec0ff */
[----:B------:R-:W-:Y:S02]  /*0210*/  MOV R11, R7 ;  /* 0x00000007000b7202 */ /* 0x000fe40000000f00 */
[----:B------:R-:W-:Y:S01]  /*0220*/  IADD3 R10, PT, PT, -R8, RZ, RZ ;  /* 0x000000ff080a7210 */ /* 0x000fe20007ffe1ff */
[----:B-1----:R-:W-:-:S03]  /*0230*/  IMAD.WIDE.U32 R4, R9, 0x4, R4 ;  /* 0x0000000409047825 */ /* 0x002fc600078e0004 */
[----:B------:R-:W-:-:S04]  /*0240*/  IADD3 R4, P1, PT, R4, 0x10, RZ ;  /* 0x0000001004047810 */ /* 0x000fc80007f3e0ff */
[----:B------:R-:W-:-:S09]  /*0250*/  IADD3.X R5, PT, PT, RZ, R5, RZ, P1, !PT ;  /* 0x00000005ff057210 */ /* 0x000fd20000ffe4ff */
.L_x_95:
[----:B-1----:R-:W1:Y:S01]  /*0260*/  LDC.64 R14, c[0x0][0x398] ;  /* 0x0000e600ff0e7b82 */ /* 0x002e620000000a00 */
[----:B------:R-:W2:Y:S01]  /*0270*/  LDG.E R12, desc[UR4][R4.64+-0x10] ;  /* 0xfffff004040c7981 */ /* 0x000ea2000c1e1900 */
[----:B-1----:R-:W-:-:S05]  /*0280*/  IMAD.WIDE R14, R11, 0x4, R14 ;  /* 0x000000040b0e7825 */ /* 0x002fca00078e020e */
[----:B------:R-:W2:Y:S02]  /*0290*/  LDG.E R16, desc[UR4][R14.64] ;  /* 0x000000040e107981 */ /* 0x000ea4000c1e1900 */
[----:B--2---:R-:W-:Y:S01]  /*02a0*/  FFMA R19, R12, R16, R13 ;  /* 0x000000100c137223 */ /* 0x004fe2000000000d */
[----:B0-----:R-:W-:-:S04]  /*02b0*/  IMAD.WIDE R12, R0, 0x4, R14 ;  /* 0x00000004000c7825 */ /* 0x001fc800078e020e */
[----:B------:R0:W-:Y:S04]  /*02c0*/  STG.E desc[UR4][R2.64], R19 ;  /* 0x0000001302007986 */ /* 0x0001e8000c101904 */
[----:B------:R-:W2:Y:S04]  /*02d0*/  LDG.E R16, desc[UR4][R4.64+-0xc] ;  /* 0xfffff40404107981 */ /* 0x000ea8000c1e1900 */
[----:B------:R-:W2:Y:S02]  /*02e0*/  LDG.E R17, desc[UR4][R12.64] ;  /* 0x000000040c117981 */ /* 0x000ea4000c1e1900 */
[----:B--2---:R-:W-:Y:S01]  /*02f0*/  FFMA R21, R16, R17, R19 ;  /* 0x0000001110157223 */ /* 0x004fe20000000013 */
[----:B------:R-:W-:-:S04]  /*0300*/  IMAD.WIDE R16, R0, 0x4, R12 ;  /* 0x0000000400107825 */ /* 0x000fc800078e020c */
[----:B------:R1:W-:Y:S04]  /*0310*/  STG.E desc[UR4][R2.64], R21 ;  /* 0x0000001502007986 */ /* 0x0003e8000c101904 */
[----:B------:R-:W2:Y:S04]  /*0320*/  LDG.E R20, desc[UR4][R4.64+-0x8] ;  /* 0xfffff80404147981 */ /* 0x000ea8000c1e1900 */
[----:B------:R-:W2:Y:S01]  /*0330*/  LDG.E R22, desc[UR4][R16.64] ;  /* 0x0000000410167981 */ /* 0x000ea2000c1e1900 */
[----:B------:R-:W-:-:S04]  /*0340*/  IMAD.WIDE R14, R0, 0x4, R16 ;  /* 0x00000004000e7825 */ /* 0x000fc800078e0210 */
[----:B--2---:R-:W-:-:S05]  /*0350*/  FFMA R23, R20, R22, R21 ;  /* 0x0000001614177223 */ /* 0x004fca0000000015 */
[----:B------:R2:W-:Y:S04]  /*0360*/  STG.E desc[UR4][R2.64], R23 ;  /* 0x0000001702007986 */ /* 0x0005e8000c101904 */
[----:B------:R-:W3:Y:S04]  /*0370*/  LDG.E R20, desc[UR4][R4.64+-0x4] ;  /* 0xfffffc0404147981 */ /* 0x000ee8000c1e1900 */
[----:B0-----:R-:W3:Y:S01]  /*0380*/  LDG.E R19, desc[UR4][R14.64] ;  /* 0x000000040e137981 */ /* 0x001ee2000c1e1900 */
[----:B------:R-:W-:-:S04]  /*0390*/  IMAD.WIDE R12, R0, 0x4, R14 ;  /* 0x00000004000c7825 */ /* 0x000fc800078e020e */
[----:B---3--:R-:W-:-:S05]  /*03a0*/  FFMA R19, R20, R19, R23 ;  /* 0x0000001314137223 */ /* 0x008fca0000000017 */
[----:B------:R0:W-:Y:S04]  /*03b0*/  STG.E desc[UR4][R2.64], R19 ;  /* 0x0000001302007986 */ /* 0x0001e8000c101904 */
[----:B------:R-:W3:Y:S04]  /*03c0*/  LDG.E R20, desc[UR4][R4.64] ;  /* 0x0000000404147981 */ /* 0x000ee8000c1e1900 */
[----:B-1----:R-:W3:Y:S01]  /*03d0*/  LDG.E R21, desc[UR4][R12.64] ;  /* 0x000000040c157981 */ /* 0x002ee2000c1e1900 */
[----:B------:R-:W-:-:S04]  /*03e0*/  IMAD.WIDE R16, R0, 0x4, R12 ;  /* 0x0000000400107825 */ /* 0x000fc800078e020c */
[----:B---3--:R-:W-:-:S05]  /*03f0*/  FFMA R25, R20, R21, R19 ;  /* 0x0000001514197223 */ /* 0x008fca0000000013 */
[----:B------:R1:W-:Y:S04]  /*0400*/  STG.E desc[UR4][R2.64], R25 ;  /* 0x0000001902007986 */ /* 0x0003e8000c101904 */
[----:B------:R-:W2:Y:S04]  /*0410*/  LDG.E R20, desc[UR4][R4.64+0x4] ;  /* 0x0000040404147981 */ /* 0x000ea8000c1e1900 */
[----:B------:R-:W2:Y:S01]  /*0420*/  LDG.E R21, desc[UR4][R16.64] ;  /* 0x0000000410157981 */ /* 0x000ea2000c1e1900 */
[----:B------:R-:W-:-:S04]  /*0430*/  IMAD.WIDE R14, R0, 0x4, R16 ;  /* 0x00000004000e7825 */ /* 0x000fc800078e0210 */
[----:B--2---:R-:W-:-:S05]  /*0440*/  FFMA R23, R20, R21, R25 ;  /* 0x0000001514177223 */ /* 0x004fca0000000019 */
[----:B------:R1:W-:Y:S04]  /*0450*/  STG.E desc[UR4][R2.64], R23 ;  /* 0x0000001702007986 */ /* 0x0003e8000c101904 */
[----:B------:R-:W2:Y:S04]  /*0460*/  LDG.E R20, desc[UR4][R4.64+0x8] ;  /* 0x0000080404147981 */ /* 0x000ea8000c1e1900 */
[----:B0-----:R-:W2:Y:S01]  /*0470*/  LDG.E R19, desc[UR4][R14.64] ;  /* 0x000000040e137981 */ /* 0x001ea2000c1e1900 */
[----:B------:R-:W-:Y:S01]  /*0480*/  IADD3 R10, PT, PT, R10, 0x8, RZ ;  /* 0x000000080a0a7810 */ /* 0x000fe20007ffe0ff */
[----:B--2---:R-:W-:Y:S01]  /*0490*/  FFMA R19, R20, R19, R23 ;  /* 0x0000001314137223 */ /* 0x004fe20000000017 */
[----:B------:R-:W-:-:S04]  /*04a0*/  IMAD.WIDE R20, R0, 0x4, R14 ;  /* 0x0000000400147825 */ /* 0x000fc800078e020e */
[----:B------:R1:W-:Y:S04]  /*04b0*/  STG.E desc[UR4][R2.64], R19 ;  /* 0x0000001302007986 */ /* 0x0003e8000c101904 */
[----:B------:R-:W2:Y:S04]  /*04c0*/  LDG.E R20, desc[UR4][R20.64] ;  /* 0x0000000414147981 */ /* 0x000ea8000c1e1900 */
[----:B------:R0:W2:Y:S01]  /*04d0*/  LDG.E R12, desc[UR4][R4.64+0xc] ;  /* 0x00000c04040c7981 */ /* 0x0000a2000c1e1900 */
[----:B------:R-:W-:Y:S02]  /*04e0*/  ISETP.NE.AND P1, PT, R10, RZ, PT ;  /* 0x000000ff0a00720c */ /* 0x000fe40003f25270 */
[----:B------:R-:W-:-:S02]  /*04f0*/  LEA R11, R0, R11, 0x3 ;  /* 0x0000000b000b7211 */ /* 0x000fc400078e18ff */
[----:B0-----:R-:W-:-:S04]  /*0500*/  IADD3 R4, P2, PT, R4, 0x20, RZ ;  /* 0x0000002004047810 */ /* 0x001fc80007f5e0ff */
[----:B------:R-:W-:Y:S01]  /*0510*/  IADD3.X R5, PT, PT, RZ, R5, RZ, P2, !PT ;  /* 0x00000005ff057210 */ /* 0x000fe200017fe4ff */
[----:B--2---:R-:W-:-:S05]  /*0520*/  FFMA R13, R12, R20, R19 ;  /* 0x000000140c0d7223 */ /* 0x004fca0000000013 */
[----:B------:R1:W-:Y:S01]  /*0530*/  STG.E desc[UR4][R2.64], R13 ;  /* 0x0000000d02007986 */ /* 0x0003e2000c101904 */
[----:B------:R-:W-:Y:S05]  /*0540*/  @P1 BRA `(.L_x_95) ;  /* 0xfffffffc00441947 */ /* 0x000fea000383ffff */
.L_x_94:
[----:B------:R-:W-:Y:S05]  /*0550*/  @!P0 EXIT ;  /* 0x000000000000894d */ /* 0x000fea0003800000 */
[----:B------:R-:W-:Y:S02]  /*0560*/  ISETP.GE.U32.AND P1, PT, R18, 0x4, PT ;  /* 0x000000041200780c */ /* 0x000fe40003f26070 */
[----:B------:R-:W-:-:S04]  /*0570*/  LOP3.LUT R16, R6, 0x3, RZ, 0xc0, !PT ;  /* 0x0000000306107812 */ /* 0x000fc800078ec0ff */
[----:B------:R-:W-:-:S07]  /*0580*/  ISETP.NE.AND P0, PT, R16, RZ, PT ;  /* 0x000000ff1000720c */ /* 0x000fce0003f05270 */
[----:B------:R-:W-:Y:S06]  /*0590*/  @!P1 BRA `(.L_x_96) ;  /* 0x00000000007c9947 */ /* 0x000fec0003800000 */
[----:B------:R-:W2:Y:S01]  /*05a0*/  LDC.64 R14, c[0x0][0x390] ;  /* 0x0000e400ff0e7b82 */ /* 0x000ea20000000a00 */
[----:B------:R-:W-:Y:S01]  /*05b0*/  IADD3 R5, PT, PT, R9, R8, RZ ;  /* 0x0000000809057210 */ /* 0x000fe20007ffe0ff */
[----:B------:R-:W-:Y:S01]  /*05c0*/  IMAD R17, R8, R0, R7 ;  /* 0x0000000008117224 */ /* 0x000fe200078e0207 */
[----:B------:R-:W3:Y:S05]  /*05d0*/  LDCU.64 UR6, c[0x0][0x390] ;  /* 0x00007200ff0677ac */ /* 0x000eea0008000a00 */
[----:B------:R-:W4:Y:S01]  /*05e0*/  LDC.64 R10, c[0x0][0x398] ;  /* 0x0000e600ff0a7b82 */ /* 0x000f220000000a00 */
[----:B--2---:R-:W-:-:S06]  /*05f0*/  IMAD.WIDE.U32 R14, R5, 0x4, R14 ;  /* 0x00000004050e7825 */ /* 0x004fcc00078e000e */
[----:B------:R-:W2:Y:S01]  /*0600*/  LDG.E R14, desc[UR4][R14.64] ;  /* 0x000000040e0e7981 */ /* 0x000ea2000c1e1900 */
[----:B----4-:R-:W-:-:S05]  /*0610*/  IMAD.WIDE R10, R17, 0x4, R10 ;  /* 0x00000004110a7825 */ /* 0x010fca00078e020a */
[----:B------:R-:W2:Y:S01]  /*0620*/  LDG.E R12, desc[UR4][R10.64] ;  /* 0x000000040a0c7981 */ /* 0x000ea2000c1e1900 */
[----:B------:R-:W-:-:S04]  /*0630*/  IADD3 R5, P1, PT, R9, R8, RZ ;  /* 0x0000000809057210 */ /* 0x000fc80007f3e0ff */
[----:B------:R-:W-:Y:S02]  /*0640*/  IADD3.X R18, PT, PT, RZ, RZ, RZ, P1, !PT ;  /* 0x000000ffff127210 */ /* 0x000fe40000ffe4ff */
[----:B---3--:R-:W-:-:S04]  /*0650*/  LEA R4, P1, R5, UR6, 0x2 ;  /* 0x0000000605047c11 */ /* 0x008fc8000f8210ff */
[----:B------:R-:W-:Y:S01]  /*0660*/  LEA.HI.X R5, R5, UR7, R18, 0x2, P1 ;  /* 0x0000000705057c11 */ /* 0x000fe200088f1412 */
[----:B--2---:R-:W-:Y:S01]  /*0670*/  FFMA R17, R14, R12, R13 ;  /* 0x0000000c0e117223 */ /* 0x004fe2000000000d */
[----:B01----:R-:W-:-:S04]  /*0680*/  IMAD.WIDE R12, R0, 0x4, R10 ;  /* 0x00000004000c7825 */ /* 0x003fc800078e020a */
[----:B------:R2:W-:Y:S04]  /*0690*/  STG.E desc[UR4][R2.64], R17 ;  /* 0x0000001102007986 */ /* 0x0005e8000c101904 */
[----:B------:R-:W3:Y:S04]  /*06a0*/  LDG.E R18, desc[UR4][R12.64] ;  /* 0x000000040c127981 */ /* 0x000ee8000c1e1900 */
[----:B------:R-:W3:Y:S01]  /*06b0*/  LDG.E R14, desc[UR4][R4.64+0x4] ;  /* 0x00000404040e7981 */ /* 0x000ee2000c1e1900 */
[----:B------:R-:W-:-:S04]  /*06c0*/  IMAD.WIDE R10, R0, 0x4, R12 ;  /* 0x00000004000a7825 */ /* 0x000fc800078e020c */
[----:B---3--:R-:W-:-:S05]  /*06d0*/  FFMA R19, R14, R18, R17 ;  /* 0x000000120e137223 */ /* 0x008fca0000000011 */
[----:B------:R2:W-:Y:S04]  /*06e0*/  STG.E desc[UR4][R2.64], R19 ;  /* 0x0000001302007986 */ /* 0x0005e8000c101904 */
[----:B------:R-:W3:Y:S04]  /*06f0*/  LDG.E R14, desc[UR4][R4.64+0x8] ;  /* 0x00000804040e7981 */ /* 0x000ee8000c1e1900 */
[----:B------:R-:W3:Y:S02]  /*0700*/  LDG.E R15, desc[UR4][R10.64] ;  /* 0x000000040a0f7981 */ /* 0x000ee4000c1e1900 */
[----:B---3--:R-:W-:Y:S01]  /*0710*/  FFMA R21, R14, R15, R19 ;  /* 0x0000000f0e157223 */ /* 0x008fe20000000013 */
[----:B------:R-:W-:-:S04]  /*0720*/  IMAD.WIDE R14, R0, 0x4, R10 ;  /* 0x00000004000e7825 */ /* 0x000fc800078e020a */
[----:B------:R2:W-:Y:S04]  /*0730*/  STG.E desc[UR4][R2.64], R21 ;  /* 0x0000001502007986 */ /* 0x0005e8000c101904 */
[----:B------:R-:W3:Y:S04]  /*0740*/  LDG.E R18, desc[UR4][R4.64+0xc] ;  /* 0x00000c0404127981 */ /* 0x000ee8000c1e1900 */
[----:B------:R-:W3:Y:S01]  /*0750*/  LDG.E R14, desc[UR4][R14.64] ;  /* 0x000000040e0e7981 */ /* 0x000ee2000c1e1900 */
[----:B------:R-:W-:Y:S01]  /*0760*/  IADD3 R8, PT, PT, R8, 0x4, RZ ;  /* 0x0000000408087810 */ /* 0x000fe20007ffe0ff */
[----:B---3--:R-:W-:-:S05]  /*0770*/  FFMA R13, R18, R14, R21 ;  /* 0x0000000e120d7223 */ /* 0x008fca0000000015 */
[----:B------:R2:W-:Y:S02]  /*0780*/  STG.E desc[UR4][R2.64], R13 ;  /* 0x0000000d02007986 */ /* 0x0005e4000c101904 */
.L_x_96:
[----:B------:R-:W-:Y:S05]  /*0790*/  @!P0 EXIT ;  /* 0x000000000000894d */ /* 0x000fea0003800000 */
[----:B------:R-:W-:Y:S02]  /*07a0*/  ISETP.NE.AND P1, PT, R16, 0x1, PT ;  /* 0x000000011000780c */ /* 0x000fe40003f25270 */
[----:B------:R-:W-:-:S04]  /*07b0*/  LOP3.LUT R6, R6, 0x1, RZ, 0xc0, !PT ;  /* 0x0000000106067812 */ /* 0x000fc800078ec0ff */
[----:B------:R-:W-:-:S07]  /*07c0*/  ISETP.NE.U32.AND P0, PT, R6, 0x1, PT ;  /* 0x000000010600780c */ /* 0x000fce0003f05070 */
[----:B------:R-:W-:Y:S06]  /*07d0*/  @!P1 BRA `(.L_x_97) ;  /* 0x0000000000549947 */ /* 0x000fec0003800000 */
[----:B------:R-:W3:Y:S01]  /*07e0*/  LDC.64 R4, c[0x0][0x390] ;  /* 0x0000e400ff047b82 */ /* 0x000ee20000000a00 */
[----:B------:R-:W-:Y:S01]  /*07f0*/  IADD3 R11, PT, PT, R9, R8, RZ ;  /* 0x00000008090b7210 */ /* 0x000fe20007ffe0ff */
[----:B--2---:R-:W-:Y:S01]  /*0800*/  IMAD R17, R8, R0, R7 ;  /* 0x0000000008117224 */ /* 0x004fe200078e0207 */
[----:B------:R-:W2:Y:S05]  /*0810*/  LDCU.64 UR6, c[0x0][0x390] ;  /* 0x00007200ff0677ac */ /* 0x000eaa0008000a00 */
[----:B------:R-:W4:Y:S01]  /*0820*/  LDC.64 R14, c[0x0][0x398] ;  /* 0x0000e600ff0e7b82 */ /* 0x000f220000000a00 */
[----:B---3--:R-:W-:-:S06]  /*0830*/  IMAD.WIDE.U32 R10, R11, 0x4, R4 ;  /* 0x000000040b0a7825 */ /* 0x008fcc00078e0004 */
[----:B------:R-:W1:Y:S01]  /*0840*/  LDG.E R10, desc[UR4][R10.64] ;  /* 0x000000040a0a7981 */ /* 0x000e62000c1e1900 */
[----:B----4-:R-:W-:-:S05]  /*0850*/  IMAD.WIDE R14, R17, 0x4, R14 ;  /* 0x00000004110e7825 */ /* 0x010fca00078e020e */
[----:B------:R-:W1:Y:S01]  /*0860*/  LDG.E R6, desc[UR4][R14.64] ;  /* 0x000000040e067981 */ /* 0x000e62000c1e1900 */
[----:B------:R-:W-:-:S04]  /*0870*/  IADD3 R5, P1, PT, R9, R8, RZ ;  /* 0x0000000809057210 */ /* 0x000fc80007f3e0ff */
[----:B------:R-:W-:Y:S02]  /*0880*/  IADD3.X R12, PT, PT, RZ, RZ, RZ, P1, !PT ;  /* 0x000000ffff0c7210 */ /* 0x000fe40000ffe4ff */
[----:B--2---:R-:W-:Y:S01]  /*0890*/  LEA R4, P1, R5, UR6, 0x2 ;  /* 0x0000000605047c11 */ /* 0x004fe2000f8210ff */
[----:B------:R-:W-:-:S03]  /*08a0*/  IMAD.WIDE R16, R0, 0x4, R14 ;  /* 0x0000000400107825 */ /* 0x000fc600078e020e */
[----:B------:R-:W-:Y:S01]  /*08b0*/  LEA.HI.X R5, R5, UR7, R12, 0x2, P1 ;  /* 0x0000000705057c11 */ /* 0x000fe200088f140c */
[----:B-1----:R-:W-:-:S05]  /*08c0*/  FFMA R19, R10, R6, R13 ;  /* 0x000000060a137223 */ /* 0x002fca000000000d */
[----:B------:R3:W-:Y:S04]  /*08d0*/  STG.E desc[UR4][R2.64], R19 ;  /* 0x0000001302007986 */ /* 0x0007e8000c101904 */
[----:B------:R-:W0:Y:S04]  /*08e0*/  LDG.E R16, desc[UR4][R16.64] ;  /* 0x0000000410107981 */ /* 0x000e28000c1e1900 */
[----:B------:R-:W0:Y:S01]  /*08f0*/  LDG.E R4, desc[UR4][R4.64+0x4] ;  /* 0x0000040404047981 */ /* 0x000e22000c1e1900 */
[----:B------:R-:W-:Y:S01]  /*0900*/  IADD3 R8, PT, PT, R8, 0x2, RZ ;  /* 0x0000000208087810 */ /* 0x000fe20007ffe0ff */
[----:B0-----:R-:W-:-:S05]  /*0910*/  FFMA R13, R4, R16, R19 ;  /* 0x00000010040d7223 */ /* 0x001fca0000000013 */
[----:B------:R3:W-:Y:S02]  /*0920*/  STG.E desc[UR4][R2.64], R13 ;  /* 0x0000000d02007986 */ /* 0x0007e4000c101904 */
.L_x_97:
[----:B------:R-:W-:Y:S05]  /*0930*/  @P0 EXIT ;  /* 0x000000000000094d */ /* 0x000fea0003800000 */
[----:B------:R-:W4:Y:S01]  /*0940*/  LDC.64 R4, c[0x0][0x390] ;  /* 0x0000e400ff047b82 */ /* 0x000f220000000a00 */
[----:B------:R-:W-:Y:S01]  /*0950*/  IADD3 R9, PT, PT, R9, R8, RZ ;  /* 0x0000000809097210 */ /* 0x000fe20007ffe0ff */
[----:B------:R-:W-:-:S06]  /*0960*/  IMAD R7, R8, R0, R7 ;  /* 0x0000000008077224 */ /* 0x000fcc00078e0207 */
[----:B------:R-:W5:Y:S01]  /*0970*/  LDC.64 R10, c[0x0][0x398] ;  /* 0x0000e600ff0a7b82 */ /* 0x000f620000000a00 */
[----:B----4-:R-:W-:-:S06]  /*0980*/  IMAD.WIDE.U32 R4, R9, 0x4, R4 ;  /* 0x0000000409047825 */ /* 0x010fcc00078e0004 */
[----:B------:R-:W0:Y:S01]  /*0990*/  LDG.E R4, desc[UR4][R4.64] ;  /* 0x0000000404047981 */ /* 0x000e22000c1e1900 */
[----:B-----5:R-:W-:-:S06]  /*09a0*/  IMAD.WIDE R6, R7, 0x4, R10 ;  /* 0x0000000407067825 */ /* 0x020fcc00078e020a */
[----:B------:R-:W0:Y:S02]  /*09b0*/  LDG.E R6, desc[UR4][R6.64] ;  /* 0x0000000406067981 */ /* 0x000e24000c1e1900 */
[----:B0123--:R-:W-:-:S05]  /*09c0*/  FFMA R13, R4, R6, R13 ;  /* 0x00000006040d7223 */ /* 0x00ffca000000000d */
[----:B------:R-:W-:Y:S01]  /*09d0*/  STG.E desc[UR4][R2.64], R13 ;  /* 0x0000000d02007986 */ /* 0x000fe2000c101904 */
[----:B------:R-:W-:Y:S05]  /*09e0*/  EXIT ;  /* 0x000000000000794d */ /* 0x000fea0003800000 */
.L_x_98:
        /* <DEDUP_REMOVED lines=9> */
.L_x_111:


//--------------------- .nv.global.init           --------------------------
	.section	.nv.global.init,"aw",@progbits
	.align	4
.nv.global.init:
	.type		mrg32k3aM1SubSeq,@object
	.size		mrg32k3aM1SubSeq,(mrg32k3aM2SubSeq - mrg32k3aM1SubSeq)
mrg32k3aM1SubSeq:
        /*0000*/ 	.byte	0x0b, 0xcc, 0xee, 0x04, 0x73, 0x29, 0x8b, 0x6f, 0xf6, 0x53, 0x03, 0xf6, 0x23, 0xf6, 0xea, 0xda
        /* <DEDUP_REMOVED lines=125> */
	.type		mrg32k3aM2SubSeq,@object
	.size		mrg32k3aM2SubSeq,(mrg32k3aM1 - mrg32k3aM2SubSeq)
mrg32k3aM2SubSeq:
        /* <DEDUP_REMOVED lines=126> */
	.type		mrg32k3aM1,@object
	.size		mrg32k3aM1,(mrg32k3aM1Seq - mrg32k3aM1)
mrg32k3aM1:
        /* <DEDUP_REMOVED lines=144> */
	.type		mrg32k3aM1Seq,@object
	.size		mrg32k3aM1Seq,(mrg32k3aM2 - mrg32k3aM1Seq)
mrg32k3aM1Seq:
        /* <DEDUP_REMOVED lines=144> */
	.type		mrg32k3aM2,@object
	.size		mrg32k3aM2,(mrg32k3aM2Seq - mrg32k3aM2)
mrg32k3aM2:
        /* <DEDUP_REMOVED lines=144> */
	.type		mrg32k3aM2Seq,@object
	.size		mrg32k3aM2Seq,(precalc_xorwow_matrix - mrg32k3aM2Seq)
mrg32k3aM2Seq:
        /* <DEDUP_REMOVED lines=144> */
	.type		precalc_xorwow_matrix,@object
	.size		precalc_xorwow_matrix,(precalc_xorwow_offset_matrix - precalc_xorwow_matrix)
precalc_xorwow_matrix:
        /* <DEDUP_REMOVED lines=6400> */
	.type		precalc_xorwow_offset_matrix,@object
	.size		precalc_xorwow_offset_matrix,(.L_1 - precalc_xorwow_offset_matrix)
precalc_xorwow_offset_matrix:
        /* <DEDUP_REMOVED lines=6400> */
.L_1:


//--------------------- .nv.shared.reserved.0     --------------------------
	.section	.nv.shared.reserved.0,"aw",@nobits
	.weak		__nv_reservedSMEM_offset_0_alias
	.size		__nv_reservedSMEM_offset_0_alias, 0, 64
	.other		__nv_reservedSMEM_offset_0_alias,@"STO_CUDA_RESERVED_SHARED STV_DEFAULT"
__nv_reservedSMEM_offset_0_alias:
	.zero		0
	.zero		64


//--------------------- .nv.constant0._Z15gradientDescentiiifPfS_S_S_ --------------------------
	.section	.nv.constant0._Z15gradientDescentiiifPfS_S_S_,"a",@progbits
	.sectionflags	@""
	.align	4
.nv.constant0._Z15gradientDescentiiifPfS_S_S_:
	.zero		944


//--------------------- .nv.constant0._Z10initRandomiiPf --------------------------
	.section	.nv.constant0._Z10initRandomiiPf,"a",@progbits
	.sectionflags	@""
	.align	4
.nv.constant0._Z10initRandomiiPf:
	.zero		912


//--------------------- .nv.constant0._Z22crossentropy_backwardsiiPfS_S_ --------------------------
	.section	.nv.constant0._Z22crossentropy_backwardsiiPfS_S_,"a",@progbits
	.sectionflags	@""
	.align	4
.nv.constant0._Z22crossentropy_backwardsiiPfS_S_:
	.zero		928


//--------------------- .nv.constant0._Z12crossentropyiiPfS_S_ --------------------------
	.section	.nv.constant0._Z12crossentropyiiPfS_S_,"a",@progbits
	.sectionflags	@""
	.align	4
.nv.constant0._Z12crossentropyiiPfS_S_:
	.zero		928


//--------------------- .nv.constant0._Z7softmaxiiPfS_ --------------------------
	.section	.nv.constant0._Z7softmaxiiPfS_,"a",@progbits
	.sectionflags	@""
	.align	4
.nv.constant0._Z7softmaxiiPfS_:
	.zero		920


//--------------------- .nv.constant0._Z13relu_backwardiiPfS_S_ --------------------------
	.section	.nv.constant0._Z13relu_backwardiiPfS_S_,"a",@progbits
	.sectionflags	@""
	.align	4
.nv.constant0._Z13relu_backwardiiPfS_S_:
	.zero		928


//--------------------- .nv.constant0._Z4reluiiPfS_ --------------------------
	.section	.nv.constant0._Z4reluiiPfS_,"a",@progbits
	.sectionflags	@""
	.align	4
.nv.constant0._Z4reluiiPfS_:
	.zero		920


//--------------------- .nv.constant0._Z8backwardiiiPfS_S_S_ --------------------------
	.section	.nv.constant0._Z8backwardiiiPfS_S_S_,"a",@progbits
	.sectionflags	@""
	.align	4
.nv.constant0._Z8backwardiiiPfS_S_S_:
	.zero		944


//--------------------- .nv.constant0._Z7forwardiiiPfS_S_S_ --------------------------
	.section	.nv.constant0._Z7forwardiiiPfS_S_S_,"a",@progbits
	.sectionflags	@""
	.align	4
.nv.constant0._Z7forwardiiiPfS_S_S_:
	.zero		944


//--------------------- SYMBOLS --------------------------

	.type		.nv.reservedSmem.offset0,@object
	.size		.nv.reservedSmem.offset0,0x4
